	.target	sm_100a

	.elftype	@"ET_EXEC"


//--------------------- .note.nv.tkinfo           --------------------------
	.section	.note.nv.tkinfo,"",@"SHT_NOTE"
	.sectionflags	@"SHF_NOTE_NV_TKINFO"
	.tkinfo
        /*0018*/ 	.word	0x00000002
        /*0030*/ 	.string	""
        /*0030*/ 	.string	"ptxas"
        /*0030*/ 	.string	"Cuda compilation tools, release 13.0, V13.0.88"
        /*0030*/ 	.string	"Build cuda_13.0.r13.0/compiler.36424714_0"
        /*0030*/ 	.string	"-arch sm_100a -m 64 "



//--------------------- .note.nv.cuinfo           --------------------------
	.section	.note.nv.cuinfo,"",@"SHT_NOTE"
	.sectionflags	@"SHF_NOTE_NV_CUINFO"
        /*0018*/ 	.short	0x0002
        /*001a*/ 	.short	0x0064
        /*001c*/ 	.short	0x0082
	.zero		2


//--------------------- .nv.info                  --------------------------
	.section	.nv.info,"",@"SHT_CUDA_INFO"
	.align	4


	//----- nvinfo : EIATTR_REGCOUNT
	.align		4
        /*0000*/ 	.byte	0x04, 0x2f
        /*0002*/ 	.short	(.L_19 - .L_18)
	.align		4
.L_18:
        /*0004*/ 	.word	index@(_ZN7cutlass13device_kernelINS_4gemm6kernel13GemmUniversalIN4cute5tupleIJiiiiEEENS1_10collective13CollectiveMmaINS1_35MainloopSm100TmaUmmaWarpSpecializedILi4ELi2ELi4ENS5_IJNS4_1CILi2EEENSA_ILi1EEESC_EEEEENS5_IJNSA_ILi64EEENSA_ILi128EEESG_EEENS_6half_tENS5_IJlSC_lEEESI_SJ_NS4_8TiledMMAINS4_8MMA_AtomIJNS4_20SM100_MMA_F16BF16_SSISI_SI_fLi64ELi128ELNS4_4UMMA5MajorE0ELSO_0ELNSN_7ScaleInE0ELSP_0EEEEEENS4_6LayoutINS5_IJSC_SC_SC_EEENS5_IJNSA_ILi0EEESU_SU_EEEEENS5_IJNS4_10UnderscoreESX_SX_EEEEENS4_13SM90_TMA_LOADENS4_14ComposedLayoutINS4_7SwizzleILi3ELi4ELi3EEENS4_18smem_ptr_flag_bitsILi16EEENSS_INS5_IJNSA_ILi8EEESF_EEENS5_IJSF_SC_EEEEEEEvNS4_8identityENS4_23SM90_TMA_LOAD_MULTICASTES1A_vS1B_EENS_8epilogue10collective18CollectiveEpilogueINS1E_23Sm100TmaWarpSpecializedILi4ELi2ELi16ELb1ELb0EEEJSH_NS5_IJNSS_ISF_SC_EENSS_INSA_ILi32EEESC_EEEEESI_SJ_SI_SJ_NS1E_6fusion15FusionCallbacksIS1I_NS1N_17LinearCombinationISI_fSI_fLNS_15FloatRoundStyleE2EEESH_S1M_JEEENS4_5SM1004TMEM4LOAD26SM100_TMEM_LOAD_16dp256b4xES10_NS11_INS12_ILi2ELi4ELi3EEES15_NSS_INS5_IJS16_S1K_EEENS5_IJS1K_SC_EEEEEEENS4_17SM75_U32x4_LDSM_NENS4_14SM90_TMA_STOREES21_NS4_17SM90_U32x4_STSM_NENS4_39AutoVectorizingCopyWithAssumedAlignmentILi128EEEEEEvvEEEEvNT_6ParamsE)
        /*0008*/ 	.word	0x00000044


	//----- nvinfo : EIATTR_FRAME_SIZE
	.align		4
.L_19:
        /*000c*/ 	.byte	0x04, 0x11
        /*000e*/ 	.short	(.L_21 - .L_20)
	.align		4
.L_20:
        /*0010*/ 	.word	index@($__internal_2_$__cuda_sm10x_tcgen05_guardrail_trap_unallocated_columns_being_dealloced)
        /*0014*/ 	.word	0x00000000


	//----- nvinfo : EIATTR_FRAME_SIZE
	.align		4
.L_21:
        /*0018*/ 	.byte	0x04, 0x11
        /*001a*/ 	.short	(.L_23 - .L_22)
	.align		4
.L_22:
        /*001c*/ 	.word	index@($__internal_1_$__cuda_sm10x_tcgen05_guardrail_trap_phase_invalid_during_alloc)
        /*0020*/ 	.word	0x00000000


	//----- nvinfo : EIATTR_FRAME_SIZE
	.align		4
.L_23:
        /*0024*/ 	.byte	0x04, 0x11
        /*0026*/ 	.short	(.L_25 - .L_24)
	.align		4
.L_24:
        /*0028*/ 	.word	index@($__internal_0_$__cuda_sm10x_tcgen05_guardrail_trap_col_being_dealloced_not_returned_by_alloc)
        /*002c*/ 	.word	0x00000000


	//----- nvinfo : EIATTR_FRAME_SIZE
	.align		4
.L_25:
        /*0030*/ 	.byte	0x04, 0x11
        /*0032*/ 	.short	(.L_27 - .L_26)
	.align		4
.L_26:
        /*0034*/ 	.word	index@(_ZN7cutlass13device_kernelINS_4gemm6kernel13GemmUniversalIN4cute5tupleIJiiiiEEENS1_10collective13CollectiveMmaINS1_35MainloopSm100TmaUmmaWarpSpecializedILi4ELi2ELi4ENS5_IJNS4_1CILi2EEENSA_ILi1EEESC_EEEEENS5_IJNSA_ILi64EEENSA_ILi128EEESG_EEENS_6half_tENS5_IJlSC_lEEESI_SJ_NS4_8TiledMMAINS4_8MMA_AtomIJNS4_20SM100_MMA_F16BF16_SSISI_SI_fLi64ELi128ELNS4_4UMMA5MajorE0ELSO_0ELNSN_7ScaleInE0ELSP_0EEEEEENS4_6LayoutINS5_IJSC_SC_SC_EEENS5_IJNSA_ILi0EEESU_SU_EEEEENS5_IJNS4_10UnderscoreESX_SX_EEEEENS4_13SM90_TMA_LOADENS4_14ComposedLayoutINS4_7SwizzleILi3ELi4ELi3EEENS4_18smem_ptr_flag_bitsILi16EEENSS_INS5_IJNSA_ILi8EEESF_EEENS5_IJSF_SC_EEEEEEEvNS4_8identityENS4_23SM90_TMA_LOAD_MULTICASTES1A_vS1B_EENS_8epilogue10collective18CollectiveEpilogueINS1E_23Sm100TmaWarpSpecializedILi4ELi2ELi16ELb1ELb0EEEJSH_NS5_IJNSS_ISF_SC_EENSS_INSA_ILi32EEESC_EEEEESI_SJ_SI_SJ_NS1E_6fusion15FusionCallbacksIS1I_NS1N_17LinearCombinationISI_fSI_fLNS_15FloatRoundStyleE2EEESH_S1M_JEEENS4_5SM1004TMEM4LOAD26SM100_TMEM_LOAD_16dp256b4xES10_NS11_INS12_ILi2ELi4ELi3EEES15_NSS_INS5_IJS16_S1K_EEENS5_IJS1K_SC_EEEEEEENS4_17SM75_U32x4_LDSM_NENS4_14SM90_TMA_STOREES21_NS4_17SM90_U32x4_STSM_NENS4_39AutoVectorizingCopyWithAssumedAlignmentILi128EEEEEEvvEEEEvNT_6ParamsE)
        /*0038*/ 	.word	0x00000000


	//----- nvinfo : EIATTR_MIN_STACK_SIZE
	.align		4
.L_27:
        /*003c*/ 	.byte	0x04, 0x12
        /*003e*/ 	.short	(.L_29 - .L_28)
	.align		4
.L_28:
        /*0040*/ 	.word	index@(_ZN7cutlass13device_kernelINS_4gemm6kernel13GemmUniversalIN4cute5tupleIJiiiiEEENS1_10collective13CollectiveMmaINS1_35MainloopSm100TmaUmmaWarpSpecializedILi4ELi2ELi4ENS5_IJNS4_1CILi2EEENSA_ILi1EEESC_EEEEENS5_IJNSA_ILi64EEENSA_ILi128EEESG_EEENS_6half_tENS5_IJlSC_lEEESI_SJ_NS4_8TiledMMAINS4_8MMA_AtomIJNS4_20SM100_MMA_F16BF16_SSISI_SI_fLi64ELi128ELNS4_4UMMA5MajorE0ELSO_0ELNSN_7ScaleInE0ELSP_0EEEEEENS4_6LayoutINS5_IJSC_SC_SC_EEENS5_IJNSA_ILi0EEESU_SU_EEEEENS5_IJNS4_10UnderscoreESX_SX_EEEEENS4_13SM90_TMA_LOADENS4_14ComposedLayoutINS4_7SwizzleILi3ELi4ELi3EEENS4_18smem_ptr_flag_bitsILi16EEENSS_INS5_IJNSA_ILi8EEESF_EEENS5_IJSF_SC_EEEEEEEvNS4_8identityENS4_23SM90_TMA_LOAD_MULTICASTES1A_vS1B_EENS_8epilogue10collective18CollectiveEpilogueINS1E_23Sm100TmaWarpSpecializedILi4ELi2ELi16ELb1ELb0EEEJSH_NS5_IJNSS_ISF_SC_EENSS_INSA_ILi32EEESC_EEEEESI_SJ_SI_SJ_NS1E_6fusion15FusionCallbacksIS1I_NS1N_17LinearCombinationISI_fSI_fLNS_15FloatRoundStyleE2EEESH_S1M_JEEENS4_5SM1004TMEM4LOAD26SM100_TMEM_LOAD_16dp256b4xES10_NS11_INS12_ILi2ELi4ELi3EEES15_NSS_INS5_IJS16_S1K_EEENS5_IJS1K_SC_EEEEEEENS4_17SM75_U32x4_LDSM_NENS4_14SM90_TMA_STOREES21_NS4_17SM90_U32x4_STSM_NENS4_39AutoVectorizingCopyWithAssumedAlignmentILi128EEEEEEvvEEEEvNT_6ParamsE)
        /*0044*/ 	.word	0x00000000
.L_29:


//--------------------- .nv.compat                --------------------------
	.section	.nv.compat,"",@"SHT_CUDA_COMPAT_INFO"
	.align	4
        /*0000*/ 	.byte	0x02, 0x09, 0x01, 0x00, 0x02, 0x02, 0x02, 0x00, 0x02, 0x05, 0x05, 0x00, 0x03, 0x07, 0x01, 0x01
        /*0010*/ 	.byte	0x02, 0x03, 0x01, 0x00, 0x02, 0x06, 0x01, 0x00, 0x04, 0x0b, 0x08, 0x00, 0x09, 0x00, 0x00, 0x00
        /*0020*/ 	.byte	0x00, 0x00, 0x00, 0x00


//--------------------- .nv.info._ZN7cutlass13device_kernelINS_4gemm6kernel13GemmUniversalIN4cute5tupleIJiiiiEEENS1_10collective13CollectiveMmaINS1_35MainloopSm100TmaUmmaWarpSpecializedILi4ELi2ELi4ENS5_IJNS4_1CILi2EEENSA_ILi1EEESC_EEEEENS5_IJNSA_ILi64EEENSA_ILi128EEESG_EEENS_6half_tENS5_IJlSC_lEEESI_SJ_NS4_8TiledMMAINS4_8MMA_AtomIJNS4_20SM100_MMA_F16BF16_SSISI_SI_fLi64ELi128ELNS4_4UMMA5MajorE0ELSO_0ELNSN_7ScaleInE0ELSP_0EEEEEENS4_6LayoutINS5_IJSC_SC_SC_EEENS5_IJNSA_ILi0EEESU_SU_EEEEENS5_IJNS4_10UnderscoreESX_SX_EEEEENS4_13SM90_TMA_LOADENS4_14ComposedLayoutINS4_7SwizzleILi3ELi4ELi3EEENS4_18smem_ptr_flag_bitsILi16EEENSS_INS5_IJNSA_ILi8EEESF_EEENS5_IJSF_SC_EEEEEEEvNS4_8identityENS4_23SM90_TMA_LOAD_MULTICASTES1A_vS1B_EENS_8epilogue10collective18CollectiveEpilogueINS1E_23Sm100TmaWarpSpecializedILi4ELi2ELi16ELb1ELb0EEEJSH_NS5_IJNSS_ISF_SC_EENSS_INSA_ILi32EEESC_EEEEESI_SJ_SI_SJ_NS1E_6fusion15FusionCallbacksIS1I_NS1N_17LinearCombinationISI_fSI_fLNS_15FloatRoundStyleE2EEESH_S1M_JEEENS4_5SM1004TMEM4LOAD26SM100_TMEM_LOAD_16dp256b4xES10_NS11_INS12_ILi2ELi4ELi3EEES15_NSS_INS5_IJS16_S1K_EEENS5_IJS1K_SC_EEEEEEENS4_17SM75_U32x4_LDSM_NENS4_14SM90_TMA_STOREES21_NS4_17SM90_U32x4_STSM_NENS4_39AutoVectorizingCopyWithAssumedAlignmentILi128EEEEEEvvEEEEvNT_6ParamsE --------------------------
	.section	.nv.info._ZN7cutlass13device_kernelINS_4gemm6kernel13GemmUniversalIN4cute5tupleIJiiiiEEENS1_10collective13CollectiveMmaINS1_35MainloopSm100TmaUmmaWarpSpecializedILi4ELi2ELi4ENS5_IJNS4_1CILi2EEENSA_ILi1EEESC_EEEEENS5_IJNSA_ILi64EEENSA_ILi128EEESG_EEENS_6half_tENS5_IJlSC_lEEESI_SJ_NS4_8TiledMMAINS4_8MMA_AtomIJNS4_20SM100_MMA_F16BF16_SSISI_SI_fLi64ELi128ELNS4_4UMMA5MajorE0ELSO_0ELNSN_7ScaleInE0ELSP_0EEEEEENS4_6LayoutINS5_IJSC_SC_SC_EEENS5_IJNSA_ILi0EEESU_SU_EEEEENS5_IJNS4_10UnderscoreESX_SX_EEEEENS4_13SM90_TMA_LOADENS4_14ComposedLayoutINS4_7SwizzleILi3ELi4ELi3EEENS4_18smem_ptr_flag_bitsILi16EEENSS_INS5_IJNSA_ILi8EEESF_EEENS5_IJSF_SC_EEEEEEEvNS4_8identityENS4_23SM90_TMA_LOAD_MULTICASTES1A_vS1B_EENS_8epilogue10collective18CollectiveEpilogueINS1E_23Sm100TmaWarpSpecializedILi4ELi2ELi16ELb1ELb0EEEJSH_NS5_IJNSS_ISF_SC_EENSS_INSA_ILi32EEESC_EEEEESI_SJ_SI_SJ_NS1E_6fusion15FusionCallbacksIS1I_NS1N_17LinearCombinationISI_fSI_fLNS_15FloatRoundStyleE2EEESH_S1M_JEEENS4_5SM1004TMEM4LOAD26SM100_TMEM_LOAD_16dp256b4xES10_NS11_INS12_ILi2ELi4ELi3EEES15_NSS_INS5_IJS16_S1K_EEENS5_IJS1K_SC_EEEEEEENS4_17SM75_U32x4_LDSM_NENS4_14SM90_TMA_STOREES21_NS4_17SM90_U32x4_STSM_NENS4_39AutoVectorizingCopyWithAssumedAlignmentILi128EEEEEEvvEEEEvNT_6ParamsE,"",@"SHT_CUDA_INFO"
	.sectionflags	@""
	.align	4


	//----- nvinfo : EIATTR_CUDA_API_VERSION
	.align		4
        /*0000*/ 	.byte	0x04, 0x37
        /*0002*/ 	.short	(.L_31 - .L_30)
.L_30:
        /*0004*/ 	.word	0x00000082


	//----- nvinfo : EIATTR_KPARAM_INFO
	.align		4
.L_31:
        /*0008*/ 	.byte	0x04, 0x17
        /*000a*/ 	.short	(.L_33 - .L_32)
.L_32:
        /*000c*/ 	.word	0x00000000
        /*0010*/ 	.short	0x0000
        /*0012*/ 	.short	0x0000
        /*0014*/ 	.byte	0x00, 0xf0, 0x01, 0x20


	//----- nvinfo : EIATTR_AT_ENTRY_FRAGMENTS
	.align		4
.L_33:
        /*0018*/ 	.byte	0x04, 0x4f
        /*001a*/ 	.short	(.L_35 - .L_34)


	//   ....[0]....
.L_34:
        /*001c*/ 	.word	0x00000006


	//----- nvinfo : EIATTR_RESERVED_SMEM_USED
	.align		4
.L_35:
        /*0020*/ 	.byte	0x01, 0x41
	.zero		2


	//----- nvinfo : EIATTR_SPARSE_MMA_MASK
	.align		4
        /*0024*/ 	.byte	0x03, 0x50
        /*0026*/ 	.short	0x0000


	//----- nvinfo : EIATTR_TCGEN05_1CTA_USED
	.align		4
        /*0028*/ 	.byte	0x01, 0x51
	.zero		2


	//----- nvinfo : EIATTR_MAXREG_COUNT
	.align		4
        /*002c*/ 	.byte	0x03, 0x1b
        /*002e*/ 	.short	0x00ff


	//----- nvinfo : EIATTR_NUM_BARRIERS
	.align		4
        /*0030*/ 	.byte	0x02, 0x4c
        /*0032*/ 	.byte	0x07
	.zero		1


	//----- nvinfo : EIATTR_EXTERNS
	.align		4
        /*0034*/ 	.byte	0x04, 0x0f
        /*0036*/ 	.short	(.L_37 - .L_36)


	//   ....[0]....
	.align		4
.L_36:
        /*0038*/ 	.word	index@(__assertfail)


	//----- nvinfo : EIATTR_MERCURY_ISA_VERSION
	.align		4
.L_37:
        /*003c*/ 	.byte	0x03, 0x5f
        /*003e*/ 	.short	0x0101


	//----- nvinfo : EIATTR_INT_WARP_WIDE_INSTR_OFFSETS
	.align		4
        /*0040*/ 	.byte	0x04, 0x31
        /*0042*/ 	.short	(.L_39 - .L_38)


	//   ....[0]....
.L_38:
        /*0044*/ 	.word	0x00003ff0


	//   ....[1]....
        /*0048*/ 	.word	0x00004020


	//   ....[2]....
        /*004c*/ 	.word	0x00004040


	//   ....[3]....
        /*0050*/ 	.word	0x00004c10


	//   ....[4]....
        /*0054*/ 	.word	0x00004c70


	//   ....[5]....
        /*0058*/ 	.word	0x00004d60


	//   ....[6]....
        /*005c*/ 	.word	0x00004de0


	//   ....[7]....
        /*0060*/ 	.word	0x00004ee0


	//   ....[8]....
        /*0064*/ 	.word	0x00004f70


	//   ....[9]....
        /*0068*/ 	.word	0x00005070


	//   ....[10]....
        /*006c*/ 	.word	0x00005120


	//----- nvinfo : EIATTR_COOP_GROUP_MASK_REGIDS
	.align		4
.L_39:
        /*0070*/ 	.byte	0x04, 0x29
        /*0072*/ 	.short	(.L_41 - .L_40)


	//   ....[0]....
.L_40:
        /*0074*/ 	.word	0xffffffff


	//   ....[1]....
        /*0078*/ 	.word	0xffffffff


	//   ....[2]....
        /*007c*/ 	.word	0xffffffff


	//   ....[3]....
        /*0080*/ 	.word	0xffffffff


	//   ....[4]....
        /*0084*/ 	.word	0xffffffff


	//   ....[5]....
        /*0088*/ 	.word	0xffffffff


	//   ....[6]....
        /*008c*/ 	.word	0xffffffff


	//   ....[7]....
        /*0090*/ 	.word	0xffffffff


	//   ....[8]....
        /*0094*/ 	.word	0xffffffff


	//   ....[9]....
        /*0098*/ 	.word	0xffffffff


	//   ....[10]....
        /*009c*/ 	.word	0xffffffff


	//   ....[11]....
        /*00a0*/ 	.word	0xffffffff


	//   ....[12]....
        /*00a4*/ 	.word	0xffffffff


	//   ....[13]....
        /*00a8*/ 	.word	0xffffffff


	//----- nvinfo : EIATTR_COOP_GROUP_INSTR_OFFSETS
	.align		4
.L_41:
        /*00ac*/ 	.byte	0x04, 0x28
        /*00ae*/ 	.short	(.L_43 - .L_42)


	//   ....[0]....
.L_42:
        /*00b0*/ 	.word	0x00000080


	//   ....[1]....
        /*00b4*/ 	.word	0x000004f0


	//   ....[2]....
        /*00b8*/ 	.word	0x00000690


	//   ....[3]....
        /*00bc*/ 	.word	0x00000830


	//   ....[4]....
        /*00c0*/ 	.word	0x00000930


	//   ....[5]....
        /*00c4*/ 	.word	0x00000aa0


	//   ....[6]....
        /*00c8*/ 	.word	0x00000c40


	//   ....[7]....
        /*00cc*/ 	.word	0x00000df0


	//   ....[8]....
        /*00d0*/ 	.word	0x00002170


	//   ....[9]....
        /*00d4*/ 	.word	0x00003020


	//   ....[10]....
        /*00d8*/ 	.word	0x00003230


	//   ....[11]....
        /*00dc*/ 	.word	0x00003260


	//   ....[12]....
        /*00e0*/ 	.word	0x00003ed0


	//   ....[13]....
        /*00e4*/ 	.word	0x00004100


	//----- nvinfo : EIATTR_VRC_CTA_INIT_COUNT
	.align		4
.L_43:
        /*00e8*/ 	.byte	0x02, 0x4a
        /*00ea*/ 	.byte	0x80
	.zero		1


	//----- nvinfo : EIATTR_SYSCALL_OFFSETS
	.align		4
        /*00ec*/ 	.byte	0x04, 0x46
        /*00ee*/ 	.short	(.L_45 - .L_44)


	//   ....[0]....
.L_44:
        /*00f0*/ 	.word	0x00005db0


	//   ....[1]....
        /*00f4*/ 	.word	0x00005ea0


	//   ....[2]....
        /*00f8*/ 	.word	0x00006660


	//   ....[3]....
        /*00fc*/ 	.word	0x00006f10


	//   ....[4]....
        /*0100*/ 	.word	0x000077a0


	//   ....[5]....
        /*0104*/ 	.word	0x00008030


	//----- nvinfo : EIATTR_MBARRIER_INSTR_OFFSETS
	.align		4
.L_45:
        /*0108*/ 	.byte	0x04, 0x39
        /*010a*/ 	.short	(.L_47 - .L_46)


	//   ....[0]....
.L_46:
        /*010c*/ 	.word	0x00000600
        /*0110*/ 	.word	0x000000ff
        /*0114*/ 	.word	0x00000000
        /*0118*/ 	.short	0x0100
        /*011a*/ 	.byte	0x04
	.zero		1


	//   ....[1]....
        /*011c*/ 	.word	0x00000610
        /*0120*/ 	.word	0x000000ff
        /*0124*/ 	.word	0x00000020
        /*0128*/ 	.short	0x0100
        /*012a*/ 	.byte	0x04
	.zero		1


	//   ....[2]....
        /*012c*/ 	.word	0x00000620
        /*0130*/ 	.word	0x000000ff
        /*0134*/ 	.word	0x00000008
        /*0138*/ 	.short	0x0100
        /*013a*/ 	.byte	0x04
	.zero		1


	//   ....[3]....
        /*013c*/ 	.word	0x00000630
        /*0140*/ 	.word	0x000000ff
        /*0144*/ 	.word	0x00000028
        /*0148*/ 	.short	0x0100
        /*014a*/ 	.byte	0x04
	.zero		1


	//   ....[4]....
        /*014c*/ 	.word	0x00000640
        /*0150*/ 	.word	0x000000ff
        /*0154*/ 	.word	0x00000010
        /*0158*/ 	.short	0x0100
        /*015a*/ 	.byte	0x04
	.zero		1


	//   ....[5]....
        /*015c*/ 	.word	0x00000650
        /*0160*/ 	.word	0x000000ff
        /*0164*/ 	.word	0x00000030
        /*0168*/ 	.short	0x0100
        /*016a*/ 	.byte	0x04
	.zero		1


	//   ....[6]....
        /*016c*/ 	.word	0x00000660
        /*0170*/ 	.word	0x000000ff
        /*0174*/ 	.word	0x00000018
        /*0178*/ 	.short	0x0100
        /*017a*/ 	.byte	0x04
	.zero		1


	//   ....[7]....
        /*017c*/ 	.word	0x00000670
        /*0180*/ 	.word	0x000000ff
        /*0184*/ 	.word	0x00000038
        /*0188*/ 	.short	0x0100
        /*018a*/ 	.byte	0x04
	.zero		1


	//   ....[8]....
        /*018c*/ 	.word	0x000007a0
        /*0190*/ 	.word	0x000000ff
        /*0194*/ 	.word	0x00000040
        /*0198*/ 	.short	0x0100
        /*019a*/ 	.byte	0x04
	.zero		1


	//   ....[9]....
        /*019c*/ 	.word	0x000007b0
        /*01a0*/ 	.word	0x000000ff
        /*01a4*/ 	.word	0x00000060
        /*01a8*/ 	.short	0x0100
        /*01aa*/ 	.byte	0x04
	.zero		1


	//   ....[10]....
        /*01ac*/ 	.word	0x000007c0
        /*01b0*/ 	.word	0x000000ff
        /*01b4*/ 	.word	0x00000048
        /*01b8*/ 	.short	0x0100
        /*01ba*/ 	.byte	0x04
	.zero		1


	//   ....[11]....
        /*01bc*/ 	.word	0x000007d0
        /*01c0*/ 	.word	0x000000ff
        /*01c4*/ 	.word	0x00000068
        /*01c8*/ 	.short	0x0100
        /*01ca*/ 	.byte	0x04
	.zero		1


	//   ....[12]....
        /*01cc*/ 	.word	0x000007e0
        /*01d0*/ 	.word	0x000000ff
        /*01d4*/ 	.word	0x00000050
        /*01d8*/ 	.short	0x0100
        /*01da*/ 	.byte	0x04
	.zero		1


	//   ....[13]....
        /*01dc*/ 	.word	0x000007f0
        /*01e0*/ 	.word	0x000000ff
        /*01e4*/ 	.word	0x00000070
        /*01e8*/ 	.short	0x0100
        /*01ea*/ 	.byte	0x04
	.zero		1


	//   ....[14]....
        /*01ec*/ 	.word	0x00000800
        /*01f0*/ 	.word	0x000000ff
        /*01f4*/ 	.word	0x00000058
        /*01f8*/ 	.short	0x0100
        /*01fa*/ 	.byte	0x04
	.zero		1


	//   ....[15]....
        /*01fc*/ 	.word	0x00000810
        /*0200*/ 	.word	0x000000ff
        /*0204*/ 	.word	0x00000078
        /*0208*/ 	.short	0x0100
        /*020a*/ 	.byte	0x04
	.zero		1


	//   ....[16]....
        /*020c*/ 	.word	0x00000900
        /*0210*/ 	.word	0x000000ff
        /*0214*/ 	.word	0x00000080
        /*0218*/ 	.short	0x0100
        /*021a*/ 	.byte	0x06
	.zero		1


	//   ....[17]....
        /*021c*/ 	.word	0x00000910
        /*0220*/ 	.word	0x000000ff
        /*0224*/ 	.word	0x00000088
        /*0228*/ 	.short	0x0100
        /*022a*/ 	.byte	0x06
	.zero		1


	//   ....[18]....
        /*022c*/ 	.word	0x00000a50
        /*0230*/ 	.word	0x000000ff
        /*0234*/ 	.word	0x00000090
        /*0238*/ 	.short	0x0100
        /*023a*/ 	.byte	0x06
	.zero		1


	//   ....[19]....
        /*023c*/ 	.word	0x00000a60
        /*0240*/ 	.word	0x000000ff
        /*0244*/ 	.word	0x000000a0
        /*0248*/ 	.short	0x0100
        /*024a*/ 	.byte	0x06
	.zero		1


	//   ....[20]....
        /*024c*/ 	.word	0x00000a70
        /*0250*/ 	.word	0x000000ff
        /*0254*/ 	.word	0x00000098
        /*0258*/ 	.short	0x0100
        /*025a*/ 	.byte	0x06
	.zero		1


	//   ....[21]....
        /*025c*/ 	.word	0x00000a80
        /*0260*/ 	.word	0x000000ff
        /*0264*/ 	.word	0x000000a8
        /*0268*/ 	.short	0x0100
        /*026a*/ 	.byte	0x06
	.zero		1


	//   ....[22]....
        /*026c*/ 	.word	0x00000bb0
        /*0270*/ 	.word	0x000000ff
        /*0274*/ 	.word	0x000000b0
        /*0278*/ 	.short	0x0100
        /*027a*/ 	.byte	0x04
	.zero		1


	//   ....[23]....
        /*027c*/ 	.word	0x00000bc0
        /*0280*/ 	.word	0x000000ff
        /*0284*/ 	.word	0x000000d0
        /*0288*/ 	.short	0x0100
        /*028a*/ 	.byte	0x04
	.zero		1


	//   ....[24]....
        /*028c*/ 	.word	0x00000bd0
        /*0290*/ 	.word	0x000000ff
        /*0294*/ 	.word	0x000000b8
        /*0298*/ 	.short	0x0100
        /*029a*/ 	.byte	0x04
	.zero		1


	//   ....[25]....
        /*029c*/ 	.word	0x00000be0
        /*02a0*/ 	.word	0x000000ff
        /*02a4*/ 	.word	0x000000d8
        /*02a8*/ 	.short	0x0100
        /*02aa*/ 	.byte	0x04
	.zero		1


	//   ....[26]....
        /*02ac*/ 	.word	0x00000bf0
        /*02b0*/ 	.word	0x000000ff
        /*02b4*/ 	.word	0x000000c0
        /*02b8*/ 	.short	0x0100
        /*02ba*/ 	.byte	0x04
	.zero		1


	//   ....[27]....
        /*02bc*/ 	.word	0x00000c00
        /*02c0*/ 	.word	0x000000ff
        /*02c4*/ 	.word	0x000000e0
        /*02c8*/ 	.short	0x0100
        /*02ca*/ 	.byte	0x04
	.zero		1


	//   ....[28]....
        /*02cc*/ 	.word	0x00000c10
        /*02d0*/ 	.word	0x000000ff
        /*02d4*/ 	.word	0x000000c8
        /*02d8*/ 	.short	0x0100
        /*02da*/ 	.byte	0x04
	.zero		1


	//   ....[29]....
        /*02dc*/ 	.word	0x00000c20
        /*02e0*/ 	.word	0x000000ff
        /*02e4*/ 	.word	0x000000e8
        /*02e8*/ 	.short	0x0100
        /*02ea*/ 	.byte	0x04
	.zero		1


	//   ....[30]....
        /*02ec*/ 	.word	0x00000d10
        /*02f0*/ 	.word	0x000000ff
        /*02f4*/ 	.word	0x000000f0
        /*02f8*/ 	.short	0x0100
        /*02fa*/ 	.byte	0x04
	.zero		1


	//   ....[31]....
        /*02fc*/ 	.word	0x00000d20
        /*0300*/ 	.word	0x000000ff
        /*0304*/ 	.word	0x00000100
        /*0308*/ 	.short	0x0100
        /*030a*/ 	.byte	0x04
	.zero		1


	//   ....[32]....
        /*030c*/ 	.word	0x00000d30
        /*0310*/ 	.word	0x000000ff
        /*0314*/ 	.word	0x000000f8
        /*0318*/ 	.short	0x0100
        /*031a*/ 	.byte	0x04
	.zero		1


	//   ....[33]....
        /*031c*/ 	.word	0x00000d40
        /*0320*/ 	.word	0x000000ff
        /*0324*/ 	.word	0x00000108
        /*0328*/ 	.short	0x0100
        /*032a*/ 	.byte	0x04
	.zero		1


	//   ....[34]....
        /*032c*/ 	.word	0x00001850
        /*0330*/ 	.word	0x00000000
        /*0334*/ 	.word	0x00000100
        /*0338*/ 	.short	0x010a
        /*033a*/ 	.byte	0xff
	.zero		1


	//   ....[35]....
        /*033c*/ 	.word	0x00001880
        /*0340*/ 	.word	0x00000000
        /*0344*/ 	.word	0x000000f0
        /*0348*/ 	.short	0x0101
        /*034a*/ 	.byte	0xff
	.zero		1


	//   ....[36]....
        /*034c*/ 	.word	0x00001950
        /*0350*/ 	.word	0x000000ff
        /*0354*/ 	.word	0x00000020
        /*0358*/ 	.short	0x010a
        /*035a*/ 	.byte	0x04
	.zero		1


	//   ....[37]....
        /*035c*/ 	.word	0x000019d0
        /*0360*/ 	.word	0x000000ff
        /*0364*/ 	.word	0x00000020
        /*0368*/ 	.short	0x010a
        /*036a*/ 	.byte	0x21
	.zero		1


	//   ....[38]....
        /*036c*/ 	.word	0x00001bc0
        /*0370*/ 	.word	0x000000ff
        /*0374*/ 	.word	0x00000020
        /*0378*/ 	.short	0x010a
        /*037a*/ 	.byte	0x05
	.zero		1


	//   ....[39]....
        /*037c*/ 	.word	0x00001d60
        /*0380*/ 	.word	0x000000ff
        /*0384*/ 	.word	0x00000088
        /*0388*/ 	.short	0x0101
        /*038a*/ 	.byte	0x0d
	.zero		1


	//   ....[40]....
        /*038c*/ 	.word	0x00001d80
        /*0390*/ 	.word	0x000000ff
        /*0394*/ 	.word	0x00000020
        /*0398*/ 	.short	0x010a
        /*039a*/ 	.byte	0x04
	.zero		1


	//   ....[41]....
        /*039c*/ 	.word	0x00001e00
        /*03a0*/ 	.word	0x000000ff
        /*03a4*/ 	.word	0x00000020
        /*03a8*/ 	.short	0x010a
        /*03aa*/ 	.byte	0x21
	.zero		1


	//   ....[42]....
        /*03ac*/ 	.word	0x00001f90
        /*03b0*/ 	.word	0x000000ff
        /*03b4*/ 	.word	0x00000020
        /*03b8*/ 	.short	0x010a
        /*03ba*/ 	.byte	0x05
	.zero		1


	//   ....[43]....
        /*03bc*/ 	.word	0x000021a0
        /*03c0*/ 	.word	0x00000003
        /*03c4*/ 	.word	0x00000090
        /*03c8*/ 	.short	0x010a
        /*03ca*/ 	.byte	0xff
	.zero		1


	//   ....[44]....
        /*03cc*/ 	.word	0x000022f0
        /*03d0*/ 	.word	0x00000000
        /*03d4*/ 	.word	0x00000000
        /*03d8*/ 	.short	0x0101
        /*03da*/ 	.byte	0xff
	.zero		1


	//   ....[45]....
        /*03dc*/ 	.word	0x000028a0
        /*03e0*/ 	.word	0x000000ff
        /*03e4*/ 	.word	0x00000000
        /*03e8*/ 	.short	0x010a
        /*03ea*/ 	.byte	0x04
	.zero		1


	//   ....[46]....
        /*03ec*/ 	.word	0x00002930
        /*03f0*/ 	.word	0x000000ff
        /*03f4*/ 	.word	0x00000000
        /*03f8*/ 	.short	0x010a
        /*03fa*/ 	.byte	0x05
	.zero		1


	//   ....[47]....
        /*03fc*/ 	.word	0x000029c0
        /*0400*/ 	.word	0x000000ff
        /*0404*/ 	.word	0x00000000
        /*0408*/ 	.short	0x010a
        /*040a*/ 	.byte	0x05
	.zero		1


	//   ....[48]....
        /*040c*/ 	.word	0x00002a60
        /*0410*/ 	.word	0x00000000
        /*0414*/ 	.word	0x00000000
        /*0418*/ 	.short	0x010a
        /*041a*/ 	.byte	0xff
	.zero		1


	//   ....[49]....
        /*041c*/ 	.word	0x00002b80
        /*0420*/ 	.word	0x00000002
        /*0424*/ 	.word	0x000000f0
        /*0428*/ 	.short	0x010a
        /*042a*/ 	.byte	0xff
	.zero		1


	//   ....[50]....
        /*042c*/ 	.word	0x00002bf0
        /*0430*/ 	.word	0x00000002
        /*0434*/ 	.word	0x00000000
        /*0438*/ 	.short	0x0101
        /*043a*/ 	.byte	0xff
	.zero		1


	//   ....[51]....
        /*043c*/ 	.word	0x00002c10
        /*0440*/ 	.word	0x000000ff
        /*0444*/ 	.word	0x000000a0
        /*0448*/ 	.short	0x010a
        /*044a*/ 	.byte	0x04
	.zero		1


	//   ....[52]....
        /*044c*/ 	.word	0x00002d30
        /*0450*/ 	.word	0x00000002
        /*0454*/ 	.word	0x00000090
        /*0458*/ 	.short	0x010a
        /*045a*/ 	.byte	0xff
	.zero		1


	//   ....[53]....
        /*045c*/ 	.word	0x00002e30
        /*0460*/ 	.word	0x00000002
        /*0464*/ 	.word	0x00000000
        /*0468*/ 	.short	0x0101
        /*046a*/ 	.byte	0xff
	.zero		1


	//   ....[54]....
        /*046c*/ 	.word	0x00002ec0
        /*0470*/ 	.word	0x000000ff
        /*0474*/ 	.word	0x000000a0
        /*0478*/ 	.short	0x0106
        /*047a*/ 	.byte	0x04
	.zero		1


	//   ....[55]....
        /*047c*/ 	.word	0x00002ee0
        /*0480*/ 	.word	0x000000ff
        /*0484*/ 	.word	0x000000a0
        /*0488*/ 	.short	0x010a
        /*048a*/ 	.byte	0x04
	.zero		1


	//   ....[56]....
        /*048c*/ 	.word	0x00002f70
        /*0490*/ 	.word	0x000000ff
        /*0494*/ 	.word	0x000000a0
        /*0498*/ 	.short	0x0106
        /*049a*/ 	.byte	0x07
	.zero		1


	//   ....[57]....
        /*049c*/ 	.word	0x00002fb0
        /*04a0*/ 	.word	0x00000000
        /*04a4*/ 	.word	0x000000a0
        /*04a8*/ 	.short	0x010a
        /*04aa*/ 	.byte	0xff
	.zero		1


	//   ....[58]....
        /*04ac*/ 	.word	0x00003580
        /*04b0*/ 	.word	0x00000000
        /*04b4*/ 	.word	0x00000090
        /*04b8*/ 	.short	0x010a
        /*04ba*/ 	.byte	0xff
	.zero		1


	//   ....[59]....
        /*04bc*/ 	.word	0x00003680
        /*04c0*/ 	.word	0x00000003
        /*04c4*/ 	.word	0x00000000
        /*04c8*/ 	.short	0x0101
        /*04ca*/ 	.byte	0xff
	.zero		1


	//   ....[60]....
        /*04cc*/ 	.word	0x00003690
        /*04d0*/ 	.word	0x000000ff
        /*04d4*/ 	.word	0x00000000
        /*04d8*/ 	.short	0x010a
        /*04da*/ 	.byte	0x04
	.zero		1


	//   ....[61]....
        /*04dc*/ 	.word	0x00003710
        /*04e0*/ 	.word	0x000000ff
        /*04e4*/ 	.word	0x000000d0
        /*04e8*/ 	.short	0x010a
        /*04ea*/ 	.byte	0x2e
	.zero		1


	//   ....[62]....
        /*04ec*/ 	.word	0x000037f0
        /*04f0*/ 	.word	0x000000ff
        /*04f4*/ 	.word	0x00000000
        /*04f8*/ 	.short	0x010a
        /*04fa*/ 	.byte	0x07
	.zero		1


	//   ....[63]....
        /*04fc*/ 	.word	0x00003930
        /*0500*/ 	.word	0x000000ff
        /*0504*/ 	.word	0x00000000
        /*0508*/ 	.short	0x010a
        /*050a*/ 	.byte	0x04
	.zero		1


	//   ....[64]....
        /*050c*/ 	.word	0x00003d00
        /*0510*/ 	.word	0x000000ff
        /*0514*/ 	.word	0x00000000
        /*0518*/ 	.short	0x010a
        /*051a*/ 	.byte	0x04
	.zero		1


	//   ....[65]....
        /*051c*/ 	.word	0x00003d90
        /*0520*/ 	.word	0x000000ff
        /*0524*/ 	.word	0x00000000
        /*0528*/ 	.short	0x010a
        /*052a*/ 	.byte	0x05
	.zero		1


	//   ....[66]....
        /*052c*/ 	.word	0x00003e20
        /*0530*/ 	.word	0x000000ff
        /*0534*/ 	.word	0x00000000
        /*0538*/ 	.short	0x010a
        /*053a*/ 	.byte	0x05
	.zero		1


	//   ....[67]....
        /*053c*/ 	.word	0x00003eb0
        /*0540*/ 	.word	0x000000ff
        /*0544*/ 	.word	0x00000000
        /*0548*/ 	.short	0x010a
        /*054a*/ 	.byte	0x04
	.zero		1


	//   ....[68]....
        /*054c*/ 	.word	0x000043d0
        /*0550*/ 	.word	0x00000008
        /*0554*/ 	.word	0x00000090
        /*0558*/ 	.short	0x010a
        /*055a*/ 	.byte	0xff
	.zero		1


	//   ....[69]....
        /*055c*/ 	.word	0x00004540
        /*0560*/ 	.word	0x00000000
        /*0564*/ 	.word	0x00000000
        /*0568*/ 	.short	0x0101
        /*056a*/ 	.byte	0xff
	.zero		1


	//   ....[70]....
        /*056c*/ 	.word	0x00004a20
        /*0570*/ 	.word	0x000000ff
        /*0574*/ 	.word	0x00000088
        /*0578*/ 	.short	0x010a
        /*057a*/ 	.byte	0x15
	.zero		1


	//   ....[71]....
        /*057c*/ 	.word	0x00004bb0
        /*0580*/ 	.word	0x000000ff
        /*0584*/ 	.word	0x00000060
        /*0588*/ 	.short	0x010a
        /*058a*/ 	.byte	0x15
	.zero		1


	//   ....[72]....
        /*058c*/ 	.word	0x00004d00
        /*0590*/ 	.word	0x000000ff
        /*0594*/ 	.word	0x00000040
        /*0598*/ 	.short	0x010b
        /*059a*/ 	.byte	0x15
	.zero		1


	//   ....[73]....
        /*059c*/ 	.word	0x00004d20
        /*05a0*/ 	.word	0x000000ff
        /*05a4*/ 	.word	0x00000000
        /*05a8*/ 	.short	0x0101
        /*05aa*/ 	.byte	0x04
	.zero		1


	//   ....[74]....
        /*05ac*/ 	.word	0x00004d30
        /*05b0*/ 	.word	0x000000ff
        /*05b4*/ 	.word	0x00000068
        /*05b8*/ 	.short	0x010a
        /*05ba*/ 	.byte	0x15
	.zero		1


	//   ....[75]....
        /*05bc*/ 	.word	0x00004e80
        /*05c0*/ 	.word	0x000000ff
        /*05c4*/ 	.word	0x00000048
        /*05c8*/ 	.short	0x010b
        /*05ca*/ 	.byte	0x15
	.zero		1


	//   ....[76]....
        /*05cc*/ 	.word	0x00004ea0
        /*05d0*/ 	.word	0x000000ff
        /*05d4*/ 	.word	0x00000000
        /*05d8*/ 	.short	0x0101
        /*05da*/ 	.byte	0x04
	.zero		1


	//   ....[77]....
        /*05dc*/ 	.word	0x00004eb0
        /*05e0*/ 	.word	0x000000ff
        /*05e4*/ 	.word	0x00000070
        /*05e8*/ 	.short	0x010a
        /*05ea*/ 	.byte	0x15
	.zero		1


	//   ....[78]....
        /*05ec*/ 	.word	0x00005010
        /*05f0*/ 	.word	0x000000ff
        /*05f4*/ 	.word	0x00000050
        /*05f8*/ 	.short	0x010b
        /*05fa*/ 	.byte	0x15
	.zero		1


	//   ....[79]....
        /*05fc*/ 	.word	0x00005030
        /*0600*/ 	.word	0x000000ff
        /*0604*/ 	.word	0x00000000
        /*0608*/ 	.short	0x0101
        /*060a*/ 	.byte	0x04
	.zero		1


	//   ....[80]....
        /*060c*/ 	.word	0x00005040
        /*0610*/ 	.word	0x000000ff
        /*0614*/ 	.word	0x00000078
        /*0618*/ 	.short	0x010a
        /*061a*/ 	.byte	0x15
	.zero		1


	//   ....[81]....
        /*061c*/ 	.word	0x00005230
        /*0620*/ 	.word	0x000000ff
        /*0624*/ 	.word	0x00000058
        /*0628*/ 	.short	0x010b
        /*062a*/ 	.byte	0x15
	.zero		1


	//   ....[82]....
        /*062c*/ 	.word	0x00005240
        /*0630*/ 	.word	0x000000ff
        /*0634*/ 	.word	0x00000000
        /*0638*/ 	.short	0x0101
        /*063a*/ 	.byte	0x28
	.zero		1


	//   ....[83]....
        /*063c*/ 	.word	0x00005270
        /*0640*/ 	.word	0x000000ff
        /*0644*/ 	.word	0x00000060
        /*0648*/ 	.short	0x010a
        /*064a*/ 	.byte	0x15
	.zero		1


	//   ....[84]....
        /*064c*/ 	.word	0x00005290
        /*0650*/ 	.word	0x000000ff
        /*0654*/ 	.word	0x00000068
        /*0658*/ 	.short	0x010a
        /*065a*/ 	.byte	0x15
	.zero		1


	//   ....[85]....
        /*065c*/ 	.word	0x000052b0
        /*0660*/ 	.word	0x000000ff
        /*0664*/ 	.word	0x00000070
        /*0668*/ 	.short	0x010a
        /*066a*/ 	.byte	0x15
	.zero		1


	//   ....[86]....
        /*066c*/ 	.word	0x000052f0
        /*0670*/ 	.word	0x00000000
        /*0674*/ 	.word	0x00000078
        /*0678*/ 	.short	0x010a
        /*067a*/ 	.byte	0xff
	.zero		1


	//   ....[87]....
        /*067c*/ 	.word	0x00005640
        /*0680*/ 	.word	0x00000003
        /*0684*/ 	.word	0x00000090
        /*0688*/ 	.short	0x010a
        /*068a*/ 	.byte	0xff
	.zero		1


	//   ....[88]....
        /*068c*/ 	.word	0x000057c0
        /*0690*/ 	.word	0x00000000
        /*0694*/ 	.word	0x00000000
        /*0698*/ 	.short	0x0101
        /*069a*/ 	.byte	0xff
	.zero		1


	//   ....[89]....
        /*069c*/ 	.word	0x00006310
        /*06a0*/ 	.word	0x000000ff
        /*06a4*/ 	.word	0x00000040
        /*06a8*/ 	.short	0x010a
        /*06aa*/ 	.byte	0x2c
	.zero		1


	//   ....[90]....
        /*06ac*/ 	.word	0x00006350
        /*06b0*/ 	.word	0x0000001a
        /*06b4*/ 	.word	0x000000b0
        /*06b8*/ 	.short	0x010a
        /*06ba*/ 	.byte	0xff
	.zero		1


	//   ....[91]....
        /*06bc*/ 	.word	0x00006460
        /*06c0*/ 	.word	0x000000ff
        /*06c4*/ 	.word	0x00000040
        /*06c8*/ 	.short	0x010a
        /*06ca*/ 	.byte	0x2c
	.zero		1


	//   ....[92]....
        /*06cc*/ 	.word	0x00006540
        /*06d0*/ 	.word	0x0000001a
        /*06d4*/ 	.word	0x000000b0
        /*06d8*/ 	.short	0x010a
        /*06da*/ 	.byte	0xff
	.zero		1


	//   ....[93]....
        /*06dc*/ 	.word	0x00006c70
        /*06e0*/ 	.word	0x00000000
        /*06e4*/ 	.word	0x00000000
        /*06e8*/ 	.short	0x0101
        /*06ea*/ 	.byte	0xff
	.zero		1


	//   ....[94]....
        /*06ec*/ 	.word	0x00006c80
        /*06f0*/ 	.word	0x00000002
        /*06f4*/ 	.word	0x00000040
        /*06f8*/ 	.short	0x010a
        /*06fa*/ 	.byte	0xff
	.zero		1


	//   ....[95]....
        /*06fc*/ 	.word	0x00006d40
        /*0700*/ 	.word	0x00000002
        /*0704*/ 	.word	0x00000040
        /*0708*/ 	.short	0x010a
        /*070a*/ 	.byte	0xff
	.zero		1


	//   ....[96]....
        /*070c*/ 	.word	0x00007500
        /*0710*/ 	.word	0x00000000
        /*0714*/ 	.word	0x00000000
        /*0718*/ 	.short	0x0101
        /*071a*/ 	.byte	0xff
	.zero		1


	//   ....[97]....
        /*071c*/ 	.word	0x00007520
        /*0720*/ 	.word	0x00000002
        /*0724*/ 	.word	0x00000040
        /*0728*/ 	.short	0x010a
        /*072a*/ 	.byte	0xff
	.zero		1


	//   ....[98]....
        /*072c*/ 	.word	0x000075d0
        /*0730*/ 	.word	0x00000002
        /*0734*/ 	.word	0x00000040
        /*0738*/ 	.short	0x010a
        /*073a*/ 	.byte	0xff
	.zero		1


	//   ....[99]....
        /*073c*/ 	.word	0x00007d90
        /*0740*/ 	.word	0x00000000
        /*0744*/ 	.word	0x00000000
        /*0748*/ 	.short	0x0101
        /*074a*/ 	.byte	0xff
	.zero		1


	//   ....[100]....
        /*074c*/ 	.word	0x00007db0
        /*0750*/ 	.word	0x00000003
        /*0754*/ 	.word	0x00000040
        /*0758*/ 	.short	0x010a
        /*075a*/ 	.byte	0xff
	.zero		1


	//   ....[101]....
        /*075c*/ 	.word	0x00007e60
        /*0760*/ 	.word	0x00000003
        /*0764*/ 	.word	0x00000040
        /*0768*/ 	.short	0x010a
        /*076a*/ 	.byte	0xff
	.zero		1


	//   ....[102]....
        /*076c*/ 	.word	0x00008200
        /*0770*/ 	.word	0x000000ff
        /*0774*/ 	.word	0x00000000
        /*0778*/ 	.short	0x0101
        /*077a*/ 	.byte	0x04
	.zero		1


	//   ....[103]....
        /*077c*/ 	.word	0x00008680
        /*0780*/ 	.word	0x00000000
        /*0784*/ 	.word	0x00000000
        /*0788*/ 	.short	0x0101
        /*078a*/ 	.byte	0xff
	.zero		1


	//   ....[104]....
        /*078c*/ 	.word	0x00008910
        /*0790*/ 	.word	0x000000ff
        /*0794*/ 	.word	0x00000000
        /*0798*/ 	.short	0x0101
        /*079a*/ 	.byte	0x04
	.zero		1


	//   ....[105]....
        /*079c*/ 	.word	0x00008930
        /*07a0*/ 	.word	0x00000000
        /*07a4*/ 	.word	0x00000100
        /*07a8*/ 	.short	0x010a
        /*07aa*/ 	.byte	0xff
	.zero		1


	//   ....[106]....
        /*07ac*/ 	.word	0x00008990
        /*07b0*/ 	.word	0x00000000
        /*07b4*/ 	.word	0x00000020
        /*07b8*/ 	.short	0x010a
        /*07ba*/ 	.byte	0xff
	.zero		1


	//   ....[107]....
        /*07bc*/ 	.word	0x000089f0
        /*07c0*/ 	.word	0x00000000
        /*07c4*/ 	.word	0x00000020
        /*07c8*/ 	.short	0x010a
        /*07ca*/ 	.byte	0xff
	.zero		1


	//   ....[108]....
        /*07cc*/ 	.word	0x00008a40
        /*07d0*/ 	.word	0x00000003
        /*07d4*/ 	.word	0x00000090
        /*07d8*/ 	.short	0x010a
        /*07da*/ 	.byte	0xff
	.zero		1


	//   ....[109]....
        /*07dc*/ 	.word	0x00008aa0
        /*07e0*/ 	.word	0x00000000
        /*07e4*/ 	.word	0x00000000
        /*07e8*/ 	.short	0x010a
        /*07ea*/ 	.byte	0xff
	.zero		1


	//   ....[110]....
        /*07ec*/ 	.word	0x00008b00
        /*07f0*/ 	.word	0x00000000
        /*07f4*/ 	.word	0x00000000
        /*07f8*/ 	.short	0x010a
        /*07fa*/ 	.byte	0xff
	.zero		1


	//   ....[111]....
        /*07fc*/ 	.word	0x00008b60
        /*0800*/ 	.word	0x00000000
        /*0804*/ 	.word	0x00000000
        /*0808*/ 	.short	0x010a
        /*080a*/ 	.byte	0xff
	.zero		1


	//   ....[112]....
        /*080c*/ 	.word	0x00008bb0
        /*0810*/ 	.word	0x00000002
        /*0814*/ 	.word	0x000000f0
        /*0818*/ 	.short	0x010a
        /*081a*/ 	.byte	0xff
	.zero		1


	//   ....[113]....
        /*081c*/ 	.word	0x00008c10
        /*0820*/ 	.word	0x00000002
        /*0824*/ 	.word	0x000000a0
        /*0828*/ 	.short	0x010a
        /*082a*/ 	.byte	0xff
	.zero		1


	//   ....[114]....
        /*082c*/ 	.word	0x00008c60
        /*0830*/ 	.word	0x00000002
        /*0834*/ 	.word	0x00000090
        /*0838*/ 	.short	0x010a
        /*083a*/ 	.byte	0xff
	.zero		1


	//   ....[115]....
        /*083c*/ 	.word	0x00008cc0
        /*0840*/ 	.word	0x00000000
        /*0844*/ 	.word	0x000000a0
        /*0848*/ 	.short	0x010a
        /*084a*/ 	.byte	0xff
	.zero		1


	//   ....[116]....
        /*084c*/ 	.word	0x00008d10
        /*0850*/ 	.word	0x00000000
        /*0854*/ 	.word	0x00000090
        /*0858*/ 	.short	0x010a
        /*085a*/ 	.byte	0xff
	.zero		1


	//   ....[117]....
        /*085c*/ 	.word	0x00008d70
        /*0860*/ 	.word	0x00000002
        /*0864*/ 	.word	0x000000d0
        /*0868*/ 	.short	0x010a
        /*086a*/ 	.byte	0xff
	.zero		1


	//   ....[118]....
        /*086c*/ 	.word	0x00008dd0
        /*0870*/ 	.word	0x00000000
        /*0874*/ 	.word	0x00000000
        /*0878*/ 	.short	0x010a
        /*087a*/ 	.byte	0xff
	.zero		1


	//   ....[119]....
        /*087c*/ 	.word	0x00008e30
        /*0880*/ 	.word	0x00000000
        /*0884*/ 	.word	0x00000000
        /*0888*/ 	.short	0x010a
        /*088a*/ 	.byte	0xff
	.zero		1


	//   ....[120]....
        /*088c*/ 	.word	0x00008e90
        /*0890*/ 	.word	0x00000000
        /*0894*/ 	.word	0x00000000
        /*0898*/ 	.short	0x010a
        /*089a*/ 	.byte	0xff
	.zero		1


	//   ....[121]....
        /*089c*/ 	.word	0x00008ef0
        /*08a0*/ 	.word	0x00000000
        /*08a4*/ 	.word	0x00000000
        /*08a8*/ 	.short	0x010a
        /*08aa*/ 	.byte	0xff
	.zero		1


	//   ....[122]....
        /*08ac*/ 	.word	0x00008f50
        /*08b0*/ 	.word	0x00000000
        /*08b4*/ 	.word	0x00000000
        /*08b8*/ 	.short	0x010a
        /*08ba*/ 	.byte	0xff
	.zero		1


	//   ....[123]....
        /*08bc*/ 	.word	0x00008fa0
        /*08c0*/ 	.word	0x00000008
        /*08c4*/ 	.word	0x00000090
        /*08c8*/ 	.short	0x010a
        /*08ca*/ 	.byte	0xff
	.zero		1


	//   ....[124]....
        /*08cc*/ 	.word	0x00009000
        /*08d0*/ 	.word	0x00000000
        /*08d4*/ 	.word	0x00000088
        /*08d8*/ 	.short	0x010a
        /*08da*/ 	.byte	0xff
	.zero		1


	//   ....[125]....
        /*08dc*/ 	.word	0x00009060
        /*08e0*/ 	.word	0x00000000
        /*08e4*/ 	.word	0x00000060
        /*08e8*/ 	.short	0x010a
        /*08ea*/ 	.byte	0xff
	.zero		1


	//   ....[126]....
        /*08ec*/ 	.word	0x000090c0
        /*08f0*/ 	.word	0x00000000
        /*08f4*/ 	.word	0x00000068
        /*08f8*/ 	.short	0x010a
        /*08fa*/ 	.byte	0xff
	.zero		1


	//   ....[127]....
        /*08fc*/ 	.word	0x00009120
        /*0900*/ 	.word	0x00000000
        /*0904*/ 	.word	0x00000070
        /*0908*/ 	.short	0x010a
        /*090a*/ 	.byte	0xff
	.zero		1


	//   ....[128]....
        /*090c*/ 	.word	0x00009180
        /*0910*/ 	.word	0x00000000
        /*0914*/ 	.word	0x00000078
        /*0918*/ 	.short	0x010a
        /*091a*/ 	.byte	0xff
	.zero		1


	//   ....[129]....
        /*091c*/ 	.word	0x000091e0
        /*0920*/ 	.word	0x00000000
        /*0924*/ 	.word	0x00000060
        /*0928*/ 	.short	0x010a
        /*092a*/ 	.byte	0xff
	.zero		1


	//   ....[130]....
        /*092c*/ 	.word	0x00009240
        /*0930*/ 	.word	0x00000000
        /*0934*/ 	.word	0x00000068
        /*0938*/ 	.short	0x010a
        /*093a*/ 	.byte	0xff
	.zero		1


	//   ....[131]....
        /*093c*/ 	.word	0x000092a0
        /*0940*/ 	.word	0x00000000
        /*0944*/ 	.word	0x00000070
        /*0948*/ 	.short	0x010a
        /*094a*/ 	.byte	0xff
	.zero		1


	//   ....[132]....
        /*094c*/ 	.word	0x000092f0
        /*0950*/ 	.word	0x00000003
        /*0954*/ 	.word	0x00000090
        /*0958*/ 	.short	0x010a
        /*095a*/ 	.byte	0xff
	.zero		1


	//   ....[133]....
        /*095c*/ 	.word	0x00009350
        /*0960*/ 	.word	0x00000000
        /*0964*/ 	.word	0x00000040
        /*0968*/ 	.short	0x010a
        /*096a*/ 	.byte	0xff
	.zero		1


	//   ....[134]....
        /*096c*/ 	.word	0x000093a0
        /*0970*/ 	.word	0x0000001a
        /*0974*/ 	.word	0x000000b0
        /*0978*/ 	.short	0x010a
        /*097a*/ 	.byte	0xff
	.zero		1


	//   ....[135]....
        /*097c*/ 	.word	0x000093f0
        /*0980*/ 	.word	0x00000002
        /*0984*/ 	.word	0x00000040
        /*0988*/ 	.short	0x010a
        /*098a*/ 	.byte	0xff
	.zero		1


	//   ....[136]....
        /*098c*/ 	.word	0x00009440
        /*0990*/ 	.word	0x00000002
        /*0994*/ 	.word	0x00000040
        /*0998*/ 	.short	0x010a
        /*099a*/ 	.byte	0xff
	.zero		1


	//   ....[137]....
        /*099c*/ 	.word	0x00009490
        /*09a0*/ 	.word	0x00000003
        /*09a4*/ 	.word	0x00000040
        /*09a8*/ 	.short	0x010a
        /*09aa*/ 	.byte	0xff
	.zero		1


	//----- nvinfo : EIATTR_NUM_MBARRIERS
	.align		4
.L_47:
        /*09ac*/ 	.byte	0x03, 0x38
        /*09ae*/ 	.short	0x0022


	//----- nvinfo : EIATTR_EXIT_INSTR_OFFSETS
	.align		4
        /*09b0*/ 	.byte	0x04, 0x1c
        /*09b2*/ 	.short	(.L_49 - .L_48)


	//   ....[0]....
.L_48:
        /*09b4*/ 	.word	0x00002a90


	//   ....[1]....
        /*09b8*/ 	.word	0x00002f80


	//   ....[2]....
        /*09bc*/ 	.word	0x00002fe0


	//   ....[3]....
        /*09c0*/ 	.word	0x00004110


	//   ....[4]....
        /*09c4*/ 	.word	0x00005320


	//   ....[5]....
        /*09c8*/ 	.word	0x00005360


	//   ....[6]....
        /*09cc*/ 	.word	0x00008800


	//   ....[7]....
        /*09d0*/ 	.word	0x00008880


	//   ....[8]....
        /*09d4*/ 	.word	0x000088b0


	//   ....[9]....
        /*09d8*/ 	.word	0x00008920


	//----- nvinfo : EIATTR_MAX_THREADS
	.align		4
.L_49:
        /*09dc*/ 	.byte	0x04, 0x05
        /*09de*/ 	.short	(.L_51 - .L_50)
.L_50:
        /*09e0*/ 	.word	0x00000100
        /*09e4*/ 	.word	0x00000001
        /*09e8*/ 	.word	0x00000001


	//----- nvinfo : EIATTR_CRS_STACK_SIZE
	.align		4
.L_51:
        /*09ec*/ 	.byte	0x04, 0x1e
        /*09ee*/ 	.short	(.L_53 - .L_52)
.L_52:
        /*09f0*/ 	.word	0x00000000


	//----- nvinfo : EIATTR_CBANK_PARAM_SIZE
	.align		4
.L_53:
        /*09f4*/ 	.byte	0x03, 0x19
        /*09f6*/ 	.short	0x0800


	//----- nvinfo : EIATTR_PARAM_CBANK
	.align		4
        /*09f8*/ 	.byte	0x04, 0x0a
        /*09fa*/ 	.short	(.L_55 - .L_54)
	.align		4
.L_54:
        /*09fc*/ 	.word	index@(.nv.constant0._ZN7cutlass13device_kernelINS_4gemm6kernel13GemmUniversalIN4cute5tupleIJiiiiEEENS1_10collective13CollectiveMmaINS1_35MainloopSm100TmaUmmaWarpSpecializedILi4ELi2ELi4ENS5_IJNS4_1CILi2EEENSA_ILi1EEESC_EEEEENS5_IJNSA_ILi64EEENSA_ILi128EEESG_EEENS_6half_tENS5_IJlSC_lEEESI_SJ_NS4_8TiledMMAINS4_8MMA_AtomIJNS4_20SM100_MMA_F16BF16_SSISI_SI_fLi64ELi128ELNS4_4UMMA5MajorE0ELSO_0ELNSN_7ScaleInE0ELSP_0EEEEEENS4_6LayoutINS5_IJSC_SC_SC_EEENS5_IJNSA_ILi0EEESU_SU_EEEEENS5_IJNS4_10UnderscoreESX_SX_EEEEENS4_13SM90_TMA_LOADENS4_14ComposedLayoutINS4_7SwizzleILi3ELi4ELi3EEENS4_18smem_ptr_flag_bitsILi16EEENSS_INS5_IJNSA_ILi8EEESF_EEENS5_IJSF_SC_EEEEEEEvNS4_8identityENS4_23SM90_TMA_LOAD_MULTICASTES1A_vS1B_EENS_8epilogue10collective18CollectiveEpilogueINS1E_23Sm100TmaWarpSpecializedILi4ELi2ELi16ELb1ELb0EEEJSH_NS5_IJNSS_ISF_SC_EENSS_INSA_ILi32EEESC_EEEEESI_SJ_SI_SJ_NS1E_6fusion15FusionCallbacksIS1I_NS1N_17LinearCombinationISI_fSI_fLNS_15FloatRoundStyleE2EEESH_S1M_JEEENS4_5SM1004TMEM4LOAD26SM100_TMEM_LOAD_16dp256b4xES10_NS11_INS12_ILi2ELi4ELi3EEES15_NSS_INS5_IJS16_S1K_EEENS5_IJS1K_SC_EEEEEEENS4_17SM75_U32x4_LDSM_NENS4_14SM90_TMA_STOREES21_NS4_17SM90_U32x4_STSM_NENS4_39AutoVectorizingCopyWithAssumedAlignmentILi128EEEEEEvvEEEEvNT_6ParamsE)
        /*0a00*/ 	.short	0x0380
        /*0a02*/ 	.short	0x0800


	//----- nvinfo : EIATTR_SW_WAR
	.align		4
.L_55:
        /*0a04*/ 	.byte	0x04, 0x36
        /*0a06*/ 	.short	(.L_57 - .L_56)
.L_56:
        /*0a08*/ 	.word	0x00000008
.L_57:


//--------------------- .nv.callgraph             --------------------------
	.section	.nv.callgraph,"",@"SHT_CUDA_CALLGRAPH"
	.align	4
	.sectionentsize	8
	.align		4
        /*0000*/ 	.word	0x00000000
	.align		4
        /*0004*/ 	.word	0xffffffff
	.align		4
        /*0008*/ 	.word	index@(_ZN7cutlass13device_kernelINS_4gemm6kernel13GemmUniversalIN4cute5tupleIJiiiiEEENS1_10collective13CollectiveMmaINS1_35MainloopSm100TmaUmmaWarpSpecializedILi4ELi2ELi4ENS5_IJNS4_1CILi2EEENSA_ILi1EEESC_EEEEENS5_IJNSA_ILi64EEENSA_ILi128EEESG_EEENS_6half_tENS5_IJlSC_lEEESI_SJ_NS4_8TiledMMAINS4_8MMA_AtomIJNS4_20SM100_MMA_F16BF16_SSISI_SI_fLi64ELi128ELNS4_4UMMA5MajorE0ELSO_0ELNSN_7ScaleInE0ELSP_0EEEEEENS4_6LayoutINS5_IJSC_SC_SC_EEENS5_IJNSA_ILi0EEESU_SU_EEEEENS5_IJNS4_10UnderscoreESX_SX_EEEEENS4_13SM90_TMA_LOADENS4_14ComposedLayoutINS4_7SwizzleILi3ELi4ELi3EEENS4_18smem_ptr_flag_bitsILi16EEENSS_INS5_IJNSA_ILi8EEESF_EEENS5_IJSF_SC_EEEEEEEvNS4_8identityENS4_23SM90_TMA_LOAD_MULTICASTES1A_vS1B_EENS_8epilogue10collective18CollectiveEpilogueINS1E_23Sm100TmaWarpSpecializedILi4ELi2ELi16ELb1ELb0EEEJSH_NS5_IJNSS_ISF_SC_EENSS_INSA_ILi32EEESC_EEEEESI_SJ_SI_SJ_NS1E_6fusion15FusionCallbacksIS1I_NS1N_17LinearCombinationISI_fSI_fLNS_15FloatRoundStyleE2EEESH_S1M_JEEENS4_5SM1004TMEM4LOAD26SM100_TMEM_LOAD_16dp256b4xES10_NS11_INS12_ILi2ELi4ELi3EEES15_NSS_INS5_IJS16_S1K_EEENS5_IJS1K_SC_EEEEEEENS4_17SM75_U32x4_LDSM_NENS4_14SM90_TMA_STOREES21_NS4_17SM90_U32x4_STSM_NENS4_39AutoVectorizingCopyWithAssumedAlignmentILi128EEEEEEvvEEEEvNT_6ParamsE)
	.align		4
        /*000c*/ 	.word	index@(__assertfail)
	.align		4
        /*0010*/ 	.word	0x00000000
	.align		4
        /*0014*/ 	.word	0xfffffffe
	.align		4
        /*0018*/ 	.word	0x00000000
	.align		4
        /*001c*/ 	.word	0xfffffffd
	.align		4
        /*0020*/ 	.word	0x00000000
	.align		4
        /*0024*/ 	.word	0xfffffffc


//--------------------- .nv.constant4             --------------------------
	.section	.nv.constant4,"a",@progbits
	.align	8
	.align		8
.nv.constant4:
        /*0000*/ 	.dword	__assertfail
	.align		8
        /*0008*/ 	.dword	__unnamed_1
	.align		8
        /*0010*/ 	.dword	__unnamed_2
	.align		8
        /*0018*/ 	.dword	_ZN39_INTERNAL_f2949ce9_4_k_cu_8ef4313c_74324cuda3std3__45__cpo5beginE
	.align		8
        /*0020*/ 	.dword	_ZN39_INTERNAL_f2949ce9_4_k_cu_8ef4313c_74324cuda3std3__45__cpo3endE
	.align		8
        /*0028*/ 	.dword	_ZN39_INTERNAL_f2949ce9_4_k_cu_8ef4313c_74324cuda3std3__45__cpo6cbeginE
	.align		8
        /*0030*/ 	.dword	_ZN39_INTERNAL_f2949ce9_4_k_cu_8ef4313c_74324cuda3std3__45__cpo4cendE
	.align		8
        /*0038*/ 	.dword	_ZN39_INTERNAL_f2949ce9_4_k_cu_8ef4313c_74324cuda3std3__441_GLOBAL__N__f2949ce9_4_k_cu_8ef4313c_74326ignoreE
	.align		8
        /*0040*/ 	.dword	_ZN39_INTERNAL_f2949ce9_4_k_cu_8ef4313c_74324cuda3std3__419piecewise_constructE
	.align		8
        /*0048*/ 	.dword	_ZN39_INTERNAL_f2949ce9_4_k_cu_8ef4313c_74324cuda3std3__48in_placeE
	.align		8
        /*0050*/ 	.dword	_ZN39_INTERNAL_f2949ce9_4_k_cu_8ef4313c_74324cuda3std6ranges3__45__cpo4swapE
	.align		8
        /*0058*/ 	.dword	_ZN39_INTERNAL_f2949ce9_4_k_cu_8ef4313c_74324cuda3std6ranges3__45__cpo9iter_moveE
	.align		8
        /*0060*/ 	.dword	_ZN39_INTERNAL_f2949ce9_4_k_cu_8ef4313c_74324cute7productE
	.align		8
        /*0068*/ 	.dword	_ZN39_INTERNAL_f2949ce9_4_k_cu_8ef4313c_74324cute1_E
	.align		8
        /*0070*/ 	.dword	$str$25
	.align		8
        /*0078*/ 	.dword	$str$26
	.align		8
        /*0080*/ 	.dword	$str$27
	.align		8
        /*0088*/ 	.dword	$str$28


//--------------------- .text._ZN7cutlass13device_kernelINS_4gemm6kernel13GemmUniversalIN4cute5tupleIJiiiiEEENS1_10collective13CollectiveMmaINS1_35MainloopSm100TmaUmmaWarpSpecializedILi4ELi2ELi4ENS5_IJNS4_1CILi2EEENSA_ILi1EEESC_EEEEENS5_IJNSA_ILi64EEENSA_ILi128EEESG_EEENS_6half_tENS5_IJlSC_lEEESI_SJ_NS4_8TiledMMAINS4_8MMA_AtomIJNS4_20SM100_MMA_F16BF16_SSISI_SI_fLi64ELi128ELNS4_4UMMA5MajorE0ELSO_0ELNSN_7ScaleInE0ELSP_0EEEEEENS4_6LayoutINS5_IJSC_SC_SC_EEENS5_IJNSA_ILi0EEESU_SU_EEEEENS5_IJNS4_10UnderscoreESX_SX_EEEEENS4_13SM90_TMA_LOADENS4_14ComposedLayoutINS4_7SwizzleILi3ELi4ELi3EEENS4_18smem_ptr_flag_bitsILi16EEENSS_INS5_IJNSA_ILi8EEESF_EEENS5_IJSF_SC_EEEEEEEvNS4_8identityENS4_23SM90_TMA_LOAD_MULTICASTES1A_vS1B_EENS_8epilogue10collective18CollectiveEpilogueINS1E_23Sm100TmaWarpSpecializedILi4ELi2ELi16ELb1ELb0EEEJSH_NS5_IJNSS_ISF_SC_EENSS_INSA_ILi32EEESC_EEEEESI_SJ_SI_SJ_NS1E_6fusion15FusionCallbacksIS1I_NS1N_17LinearCombinationISI_fSI_fLNS_15FloatRoundStyleE2EEESH_S1M_JEEENS4_5SM1004TMEM4LOAD26SM100_TMEM_LOAD_16dp256b4xES10_NS11_INS12_ILi2ELi4ELi3EEES15_NSS_INS5_IJS16_S1K_EEENS5_IJS1K_SC_EEEEEEENS4_17SM75_U32x4_LDSM_NENS4_14SM90_TMA_STOREES21_NS4_17SM90_U32x4_STSM_NENS4_39AutoVectorizingCopyWithAssumedAlignmentILi128EEEEEEvvEEEEvNT_6ParamsE --------------------------
	.section	.text._ZN7cutlass13device_kernelINS_4gemm6kernel13GemmUniversalIN4cute5tupleIJiiiiEEENS1_10collective13CollectiveMmaINS1_35MainloopSm100TmaUmmaWarpSpecializedILi4ELi2ELi4ENS5_IJNS4_1CILi2EEENSA_ILi1EEESC_EEEEENS5_IJNSA_ILi64EEENSA_ILi128EEESG_EEENS_6half_tENS5_IJlSC_lEEESI_SJ_NS4_8TiledMMAINS4_8MMA_AtomIJNS4_20SM100_MMA_F16BF16_SSISI_SI_fLi64ELi128ELNS4_4UMMA5MajorE0ELSO_0ELNSN_7ScaleInE0ELSP_0EEEEEENS4_6LayoutINS5_IJSC_SC_SC_EEENS5_IJNSA_ILi0EEESU_SU_EEEEENS5_IJNS4_10UnderscoreESX_SX_EEEEENS4_13SM90_TMA_LOADENS4_14ComposedLayoutINS4_7SwizzleILi3ELi4ELi3EEENS4_18smem_ptr_flag_bitsILi16EEENSS_INS5_IJNSA_ILi8EEESF_EEENS5_IJSF_SC_EEEEEEEvNS4_8identityENS4_23SM90_TMA_LOAD_MULTICASTES1A_vS1B_EENS_8epilogue10collective18CollectiveEpilogueINS1E_23Sm100TmaWarpSpecializedILi4ELi2ELi16ELb1ELb0EEEJSH_NS5_IJNSS_ISF_SC_EENSS_INSA_ILi32EEESC_EEEEESI_SJ_SI_SJ_NS1E_6fusion15FusionCallbacksIS1I_NS1N_17LinearCombinationISI_fSI_fLNS_15FloatRoundStyleE2EEESH_S1M_JEEENS4_5SM1004TMEM4LOAD26SM100_TMEM_LOAD_16dp256b4xES10_NS11_INS12_ILi2ELi4ELi3EEES15_NSS_INS5_IJS16_S1K_EEENS5_IJS1K_SC_EEEEEEENS4_17SM75_U32x4_LDSM_NENS4_14SM90_TMA_STOREES21_NS4_17SM90_U32x4_STSM_NENS4_39AutoVectorizingCopyWithAssumedAlignmentILi128EEEEEEvvEEEEvNT_6ParamsE,"ax",@progbits
	.align	128
.text._ZN7cutlass13device_kernelINS_4gemm6kernel13GemmUniversalIN4cute5tupleIJiiiiEEENS1_10collective13CollectiveMmaINS1_35MainloopSm100TmaUmmaWarpSpecializedILi4ELi2ELi4ENS5_IJNS4_1CILi2EEENSA_ILi1EEESC_EEEEENS5_IJNSA_ILi64EEENSA_ILi128EEESG_EEENS_6half_tENS5_IJlSC_lEEESI_SJ_NS4_8TiledMMAINS4_8MMA_AtomIJNS4_20SM100_MMA_F16BF16_SSISI_SI_fLi64ELi128ELNS4_4UMMA5MajorE0ELSO_0ELNSN_7ScaleInE0ELSP_0EEEEEENS4_6LayoutINS5_IJSC_SC_SC_EEENS5_IJNSA_ILi0EEESU_SU_EEEEENS5_IJNS4_10UnderscoreESX_SX_EEEEENS4_13SM90_TMA_LOADENS4_14ComposedLayoutINS4_7SwizzleILi3ELi4ELi3EEENS4_18smem_ptr_flag_bitsILi16EEENSS_INS5_IJNSA_ILi8EEESF_EEENS5_IJSF_SC_EEEEEEEvNS4_8identityENS4_23SM90_TMA_LOAD_MULTICASTES1A_vS1B_EENS_8epilogue10collective18CollectiveEpilogueINS1E_23Sm100TmaWarpSpecializedILi4ELi2ELi16ELb1ELb0EEEJSH_NS5_IJNSS_ISF_SC_EENSS_INSA_ILi32EEESC_EEEEESI_SJ_SI_SJ_NS1E_6fusion15FusionCallbacksIS1I_NS1N_17LinearCombinationISI_fSI_fLNS_15FloatRoundStyleE2EEESH_S1M_JEEENS4_5SM1004TMEM4LOAD26SM100_TMEM_LOAD_16dp256b4xES10_NS11_INS12_ILi2ELi4ELi3EEES15_NSS_INS5_IJS16_S1K_EEENS5_IJS1K_SC_EEEEEEENS4_17SM75_U32x4_LDSM_NENS4_14SM90_TMA_STOREES21_NS4_17SM90_U32x4_STSM_NENS4_39AutoVectorizingCopyWithAssumedAlignmentILi128EEEEEEvvEEEEvNT_6ParamsE:
        .type           _ZN7cutlass13device_kernelINS_4gemm6kernel13GemmUniversalIN4cute5tupleIJiiiiEEENS1_10collective13CollectiveMmaINS1_35MainloopSm100TmaUmmaWarpSpecializedILi4ELi2ELi4ENS5_IJNS4_1CILi2EEENSA_ILi1EEESC_EEEEENS5_IJNSA_ILi64EEENSA_ILi128EEESG_EEENS_6half_tENS5_IJlSC_lEEESI_SJ_NS4_8TiledMMAINS4_8MMA_AtomIJNS4_20SM100_MMA_F16BF16_SSISI_SI_fLi64ELi128ELNS4_4UMMA5MajorE0ELSO_0ELNSN_7ScaleInE0ELSP_0EEEEEENS4_6LayoutINS5_IJSC_SC_SC_EEENS5_IJNSA_ILi0EEESU_SU_EEEEENS5_IJNS4_10UnderscoreESX_SX_EEEEENS4_13SM90_TMA_LOADENS4_14ComposedLayoutINS4_7SwizzleILi3ELi4ELi3EEENS4_18smem_ptr_flag_bitsILi16EEENSS_INS5_IJNSA_ILi8EEESF_EEENS5_IJSF_SC_EEEEEEEvNS4_8identityENS4_23SM90_TMA_LOAD_MULTICASTES1A_vS1B_EENS_8epilogue10collective18CollectiveEpilogueINS1E_23Sm100TmaWarpSpecializedILi4ELi2ELi16ELb1ELb0EEEJSH_NS5_IJNSS_ISF_SC_EENSS_INSA_ILi32EEESC_EEEEESI_SJ_SI_SJ_NS1E_6fusion15FusionCallbacksIS1I_NS1N_17LinearCombinationISI_fSI_fLNS_15FloatRoundStyleE2EEESH_S1M_JEEENS4_5SM1004TMEM4LOAD26SM100_TMEM_LOAD_16dp256b4xES10_NS11_INS12_ILi2ELi4ELi3EEES15_NSS_INS5_IJS16_S1K_EEENS5_IJS1K_SC_EEEEEEENS4_17SM75_U32x4_LDSM_NENS4_14SM90_TMA_STOREES21_NS4_17SM90_U32x4_STSM_NENS4_39AutoVectorizingCopyWithAssumedAlignmentILi128EEEEEEvvEEEEvNT_6ParamsE,@function
        .size           _ZN7cutlass13device_kernelINS_4gemm6kernel13GemmUniversalIN4cute5tupleIJiiiiEEENS1_10collective13CollectiveMmaINS1_35MainloopSm100TmaUmmaWarpSpecializedILi4ELi2ELi4ENS5_IJNS4_1CILi2EEENSA_ILi1EEESC_EEEEENS5_IJNSA_ILi64EEENSA_ILi128EEESG_EEENS_6half_tENS5_IJlSC_lEEESI_SJ_NS4_8TiledMMAINS4_8MMA_AtomIJNS4_20SM100_MMA_F16BF16_SSISI_SI_fLi64ELi128ELNS4_4UMMA5MajorE0ELSO_0ELNSN_7ScaleInE0ELSP_0EEEEEENS4_6LayoutINS5_IJSC_SC_SC_EEENS5_IJNSA_ILi0EEESU_SU_EEEEENS5_IJNS4_10UnderscoreESX_SX_EEEEENS4_13SM90_TMA_LOADENS4_14ComposedLayoutINS4_7SwizzleILi3ELi4ELi3EEENS4_18smem_ptr_flag_bitsILi16EEENSS_INS5_IJNSA_ILi8EEESF_EEENS5_IJSF_SC_EEEEEEEvNS4_8identityENS4_23SM90_TMA_LOAD_MULTICASTES1A_vS1B_EENS_8epilogue10collective18CollectiveEpilogueINS1E_23Sm100TmaWarpSpecializedILi4ELi2ELi16ELb1ELb0EEEJSH_NS5_IJNSS_ISF_SC_EENSS_INSA_ILi32EEESC_EEEEESI_SJ_SI_SJ_NS1E_6fusion15FusionCallbacksIS1I_NS1N_17LinearCombinationISI_fSI_fLNS_15FloatRoundStyleE2EEESH_S1M_JEEENS4_5SM1004TMEM4LOAD26SM100_TMEM_LOAD_16dp256b4xES10_NS11_INS12_ILi2ELi4ELi3EEES15_NSS_INS5_IJS16_S1K_EEENS5_IJS1K_SC_EEEEEEENS4_17SM75_U32x4_LDSM_NENS4_14SM90_TMA_STOREES21_NS4_17SM90_U32x4_STSM_NENS4_39AutoVectorizingCopyWithAssumedAlignmentILi128EEEEEEvvEEEEvNT_6ParamsE,(.L_x_183 - _ZN7cutlass13device_kernelINS_4gemm6kernel13GemmUniversalIN4cute5tupleIJiiiiEEENS1_10collective13CollectiveMmaINS1_35MainloopSm100TmaUmmaWarpSpecializedILi4ELi2ELi4ENS5_IJNS4_1CILi2EEENSA_ILi1EEESC_EEEEENS5_IJNSA_ILi64EEENSA_ILi128EEESG_EEENS_6half_tENS5_IJlSC_lEEESI_SJ_NS4_8TiledMMAINS4_8MMA_AtomIJNS4_20SM100_MMA_F16BF16_SSISI_SI_fLi64ELi128ELNS4_4UMMA5MajorE0ELSO_0ELNSN_7ScaleInE0ELSP_0EEEEEENS4_6LayoutINS5_IJSC_SC_SC_EEENS5_IJNSA_ILi0EEESU_SU_EEEEENS5_IJNS4_10UnderscoreESX_SX_EEEEENS4_13SM90_TMA_LOADENS4_14ComposedLayoutINS4_7SwizzleILi3ELi4ELi3EEENS4_18smem_ptr_flag_bitsILi16EEENSS_INS5_IJNSA_ILi8EEESF_EEENS5_IJSF_SC_EEEEEEEvNS4_8identityENS4_23SM90_TMA_LOAD_MULTICASTES1A_vS1B_EENS_8epilogue10collective18CollectiveEpilogueINS1E_23Sm100TmaWarpSpecializedILi4ELi2ELi16ELb1ELb0EEEJSH_NS5_IJNSS_ISF_SC_EENSS_INSA_ILi32EEESC_EEEEESI_SJ_SI_SJ_NS1E_6fusion15FusionCallbacksIS1I_NS1N_17LinearCombinationISI_fSI_fLNS_15FloatRoundStyleE2EEESH_S1M_JEEENS4_5SM1004TMEM4LOAD26SM100_TMEM_LOAD_16dp256b4xES10_NS11_INS12_ILi2ELi4ELi3EEES15_NSS_INS5_IJS16_S1K_EEENS5_IJS1K_SC_EEEEEEENS4_17SM75_U32x4_LDSM_NENS4_14SM90_TMA_STOREES21_NS4_17SM90_U32x4_STSM_NENS4_39AutoVectorizingCopyWithAssumedAlignmentILi128EEEEEEvvEEEEvNT_6ParamsE)
        .other          _ZN7cutlass13device_kernelINS_4gemm6kernel13GemmUniversalIN4cute5tupleIJiiiiEEENS1_10collective13CollectiveMmaINS1_35MainloopSm100TmaUmmaWarpSpecializedILi4ELi2ELi4ENS5_IJNS4_1CILi2EEENSA_ILi1EEESC_EEEEENS5_IJNSA_ILi64EEENSA_ILi128EEESG_EEENS_6half_tENS5_IJlSC_lEEESI_SJ_NS4_8TiledMMAINS4_8MMA_AtomIJNS4_20SM100_MMA_F16BF16_SSISI_SI_fLi64ELi128ELNS4_4UMMA5MajorE0ELSO_0ELNSN_7ScaleInE0ELSP_0EEEEEENS4_6LayoutINS5_IJSC_SC_SC_EEENS5_IJNSA_ILi0EEESU_SU_EEEEENS5_IJNS4_10UnderscoreESX_SX_EEEEENS4_13SM90_TMA_LOADENS4_14ComposedLayoutINS4_7SwizzleILi3ELi4ELi3EEENS4_18smem_ptr_flag_bitsILi16EEENSS_INS5_IJNSA_ILi8EEESF_EEENS5_IJSF_SC_EEEEEEEvNS4_8identityENS4_23SM90_TMA_LOAD_MULTICASTES1A_vS1B_EENS_8epilogue10collective18CollectiveEpilogueINS1E_23Sm100TmaWarpSpecializedILi4ELi2ELi16ELb1ELb0EEEJSH_NS5_IJNSS_ISF_SC_EENSS_INSA_ILi32EEESC_EEEEESI_SJ_SI_SJ_NS1E_6fusion15FusionCallbacksIS1I_NS1N_17LinearCombinationISI_fSI_fLNS_15FloatRoundStyleE2EEESH_S1M_JEEENS4_5SM1004TMEM4LOAD26SM100_TMEM_LOAD_16dp256b4xES10_NS11_INS12_ILi2ELi4ELi3EEES15_NSS_INS5_IJS16_S1K_EEENS5_IJS1K_SC_EEEEEEENS4_17SM75_U32x4_LDSM_NENS4_14SM90_TMA_STOREES21_NS4_17SM90_U32x4_STSM_NENS4_39AutoVectorizingCopyWithAssumedAlignmentILi128EEEEEEvvEEEEvNT_6ParamsE,@"STO_CUDA_ENTRY STV_DEFAULT"
_ZN7cutlass13device_kernelINS_4gemm6kernel13GemmUniversalIN4cute5tupleIJiiiiEEENS1_10collective13CollectiveMmaINS1_35MainloopSm100TmaUmmaWarpSpecializedILi4ELi2ELi4ENS5_IJNS4_1CILi2EEENSA_ILi1EEESC_EEEEENS5_IJNSA_ILi64EEENSA_ILi128EEESG_EEENS_6half_tENS5_IJlSC_lEEESI_SJ_NS4_8TiledMMAINS4_8MMA_AtomIJNS4_20SM100_MMA_F16BF16_SSISI_SI_fLi64ELi128ELNS4_4UMMA5MajorE0ELSO_0ELNSN_7ScaleInE0ELSP_0EEEEEENS4_6LayoutINS5_IJSC_SC_SC_EEENS5_IJNSA_ILi0EEESU_SU_EEEEENS5_IJNS4_10UnderscoreESX_SX_EEEEENS4_13SM90_TMA_LOADENS4_14ComposedLayoutINS4_7SwizzleILi3ELi4ELi3EEENS4_18smem_ptr_flag_bitsILi16EEENSS_INS5_IJNSA_ILi8EEESF_EEENS5_IJSF_SC_EEEEEEEvNS4_8identityENS4_23SM90_TMA_LOAD_MULTICASTES1A_vS1B_EENS_8epilogue10collective18CollectiveEpilogueINS1E_23Sm100TmaWarpSpecializedILi4ELi2ELi16ELb1ELb0EEEJSH_NS5_IJNSS_ISF_SC_EENSS_INSA_ILi32EEESC_EEEEESI_SJ_SI_SJ_NS1E_6fusion15FusionCallbacksIS1I_NS1N_17LinearCombinationISI_fSI_fLNS_15FloatRoundStyleE2EEESH_S1M_JEEENS4_5SM1004TMEM4LOAD26SM100_TMEM_LOAD_16dp256b4xES10_NS11_INS12_ILi2ELi4ELi3EEES15_NSS_INS5_IJS16_S1K_EEENS5_IJS1K_SC_EEEEEEENS4_17SM75_U32x4_LDSM_NENS4_14SM90_TMA_STOREES21_NS4_17SM90_U32x4_STSM_NENS4_39AutoVectorizingCopyWithAssumedAlignmentILi128EEEEEEvvEEEEvNT_6ParamsE:
[----:B------:R-:W1:Y:S01]  /*0000*/  LDC R1, c[0x0][0x37c] ;  /* 0x0000df00ff017b82 */ /* 0x000e620000000800 */
[----:B------:R-:W2:Y:S01]  /*0010*/  S2R R56, SR_TID.X ;  /* 0x0000000000387919 */ /* 0x000ea20000002100 */
[----:B------:R-:W3:Y:S01]  /*0020*/  LDCU.64 UR8, c[0x0][0x890] ;  /* 0x00011200ff0877ac */ /* 0x000ee20008000a00 */
[----:B------:R-:W-:Y:S02]  /*0030*/  PRMT R45, RZ, 0x7610, R45 ;  /* 0x00007610ff2d7816 */ /* 0x000fe4000000002d */
[----:B------:R-:W-:Y:S01]  /*0040*/  ELECT P3, URZ, PT ;  /* 0x0000000000ff782f */ /* 0x000fe20003860000 */
[----:B---3--:R-:W-:-:S04]  /*0050*/  UISETP.NE.U32.AND UP0, UPT, UR8, URZ, UPT ;  /* 0x000000ff0800728c */ /* 0x008fc8000bf05070 */
[----:B------:R-:W-:Y:S01]  /*0060*/  UISETP.NE.AND.EX UP0, UPT, UR9, URZ, UPT, UP0 ;  /* 0x000000ff0900728c */ /* 0x000fe2000bf05300 */
[----:B--2---:R-:W-:-:S05]  /*0070*/  SHF.R.U32.HI R46, RZ, 0x5, R56 ;  /* 0x00000005ff2e7819 */ /* 0x004fca0000011638 */
[----:B------:R-:W2:Y:S02]  /*0080*/  SHFL.IDX PT, R0, R46, RZ, 0x1f ;  /* 0x00001fff2e007589 */ /* 0x000ea400000e0000 */
[----:B--2---:R-:W-:Y:S01]  /*0090*/  R2UR UR18, R0 ;  /* 0x00000000001272ca */ /* 0x004fe200000e0000 */
[----:B-1----:R-:W-:-:S14]  /*00a0*/  BRA.U UP0, `(.L_x_0) ;  /* 0x0000000100307547 */ /* 0x002fdc000b800000 */
[----:B------:R-:W1:Y:S02]  /*00b0*/  LDCU.64 UR4, c[0x0][0x888] ;  /* 0x00011100ff0477ac */ /* 0x000e640008000a00 */
[----:B-1----:R-:W-:-:S04]  /*00c0*/  UISETP.NE.U32.AND UP0, UPT, UR4, URZ, UPT ;  /* 0x000000ff0400728c */ /* 0x002fc8000bf05070 */
[----:B------:R-:W-:-:S09]  /*00d0*/  UISETP.NE.AND.EX UP0, UPT, UR5, URZ, UPT, UP0 ;  /* 0x000000ff0500728c */ /* 0x000fd2000bf05300 */
[----:B------:R-:W-:Y:S05]  /*00e0*/  BRA.U !UP0, `(.L_x_1) ;  /* 0x0000000108147547 */ /* 0x000fea000b800000 */
[----:B------:R-:W1:Y:S01]  /*00f0*/  LDC.64 R2, c[0x0][0x888] ;  /* 0x00022200ff027b82 */ /* 0x000e620000000a00 */
[----:B------:R-:W1:Y:S02]  /*0100*/  LDCU.64 UR4, c[0x0][0x358] ;  /* 0x00006b00ff0477ac */ /* 0x000e640008000a00 */
[----:B-1----:R1:W5:Y:S01]  /*0110*/  LDG.E R27, desc[UR4][R2.64] ;  /* 0x00000004021b7981 */ /* 0x002362000c1e1900 */
[----:B------:R-:W-:Y:S01]  /*0120*/  HFMA2 R45, -RZ, RZ, 0, 5.9604644775390625e-08 ;  /* 0x00000001ff2d7431 */ /* 0x000fe200000001ff */
[----:B------:R-:W-:Y:S05]  /*0130*/  BRA `(.L_x_0) ;  /* 0x00000000000c7947 */ /* 0x000fea0003800000 */
.L_x_1:
[----:B------:R-:W1:Y:S01]  /*0140*/  LDCU UR4, c[0x0][0x880] ;  /* 0x00011000ff0477ac */ /* 0x000e620008000800 */
[----:B------:R-:W-:Y:S01]  /*0150*/  HFMA2 R45, -RZ, RZ, 0, 5.9604644775390625e-08 ;  /* 0x00000001ff2d7431 */ /* 0x000fe200000001ff */
[----:B-1----:R-:W-:-:S07]  /*0160*/  MOV R27, UR4 ;  /* 0x00000004001b7c02 */ /* 0x002fce0008000f00 */
.L_x_0:
[----:B------:R-:W2:Y:S02]  /*0170*/  LDCU.64 UR4, c[0x0][0x8b0] ;  /* 0x00011600ff0477ac */ /* 0x000ea40008000a00 */
[----:B--2---:R-:W-:-:S04]  /*0180*/  UISETP.NE.U32.AND UP0, UPT, UR4, URZ, UPT ;  /* 0x000000ff0400728c */ /* 0x004fc8000bf05070 */
[----:B------:R-:W-:-:S09]  /*0190*/  UISETP.NE.AND.EX UP0, UPT, UR5, URZ, UPT, UP0 ;  /* 0x000000ff0500728c */ /* 0x000fd2000bf05300 */
[----:B------:R-:W-:Y:S05]  /*01a0*/  BRA.U UP0, `(.L_x_2) ;  /* 0x0000000100287547 */ /* 0x000fea000b800000 */
[----:B------:R-:W2:Y:S02]  /*01b0*/  LDCU.64 UR4, c[0x0][0x8a8] ;  /* 0x00011500ff0477ac */ /* 0x000ea40008000a00 */
[----:B--2---:R-:W-:-:S04]  /*01c0*/  UISETP.NE.U32.AND UP0, UPT, UR4, URZ, UPT ;  /* 0x000000ff0400728c */ /* 0x004fc8000bf05070 */
[----:B------:R-:W-:-:S09]  /*01d0*/  UISETP.NE.AND.EX UP0, UPT, UR5, URZ, UPT, UP0 ;  /* 0x000000ff0500728c */ /* 0x000fd2000bf05300 */
[----:B------:R-:W-:Y:S05]  /*01e0*/  BRA.U !UP0, `(.L_x_3) ;  /* 0x0000000108107547 */ /* 0x000fea000b800000 */
[----:B------:R-:W2:Y:S01]  /*01f0*/  LDC.64 R24, c[0x0][0x8a8] ;  /* 0x00022a00ff187b82 */ /* 0x000ea20000000a00 */
[----:B------:R-:W2:Y:S02]  /*0200*/  LDCU.64 UR4, c[0x0][0x358] ;  /* 0x00006b00ff0477ac */ /* 0x000ea40008000a00 */
[----:B--2---:R2:W5:Y:S01]  /*0210*/  LDG.E R24, desc[UR4][R24.64] ;  /* 0x0000000418187981 */ /* 0x004562000c1e1900 */
[----:B------:R-:W-:Y:S05]  /*0220*/  BRA `(.L_x_2) ;  /* 0x0000000000087947 */ /* 0x000fea0003800000 */
.L_x_3:
[----:B------:R-:W2:Y:S02]  /*0230*/  LDCU UR4, c[0x0][0x8a0] ;  /* 0x00011400ff0477ac */ /* 0x000ea40008000800 */
[----:B--2---:R-:W-:Y:S02]  /*0240*/  MOV R24, UR4 ;  /* 0x0000000400187c02 */ /* 0x004fe40008000f00 */
.L_x_2:
[----:B------:R-:W-:Y:S01]  /*0250*/  IMAD.U32 R0, RZ, RZ, UR18 ;  /* 0x00000012ff007e24 */ /* 0x000fe2000f8e00ff */
[----:B------:R-:W-:Y:S04]  /*0260*/  BSSY.RECONVERGENT B0, `(.L_x_4) ;  /* 0x000000c000007945 */ /* 0x000fe80003800200 */
[C---:B------:R-:W-:Y:S02]  /*0270*/  ISETP.NE.OR P1, PT, R0.reuse, 0x1, !P3 ;  /* 0x000000010000780c */ /* 0x040fe40005f25670 */
[----:B------:R-:W-:-:S11]  /*0280*/  ISETP.NE.OR P0, PT, R0, 0x3, !P3 ;  /* 0x000000030000780c */ /* 0x000fd60005f05670 */
[----:B------:R-:W-:Y:S05]  /*0290*/  @P1 BRA `(.L_x_5) ;  /* 0x0000000000201947 */ /* 0x000fea0003800000 */
[----:B------:R-:W3:Y:S02]  /*02a0*/  LDCU.64 UR4, c[0x0][0x348] ;  /* 0x00006900ff0477ac */ /* 0x000ee40008000a00 */
[----:B---3--:R-:W-:Y:S02]  /*02b0*/  UIADD3 UR6, UP1, UPT, UR4, 0x80, URZ ;  /* 0x0000008004067890 */ /* 0x008fe4000ff3e0ff */
[----:B------:R-:W-:Y:S02]  /*02c0*/  UIADD3 UR4, UP0, UPT, UR4, 0x180, URZ ;  /* 0x0000018004047890 */ /* 0x000fe4000ff1e0ff */
[----:B------:R-:W-:Y:S02]  /*02d0*/  UIADD3.X UR7, UPT, UPT, URZ, UR5, URZ, UP1, !UPT ;  /* 0x00000005ff077290 */ /* 0x000fe40008ffe4ff */
[----:B------:R-:W-:-:S07]  /*02e0*/  UIADD3.X UR5, UPT, UPT, URZ, UR5, URZ, UP0, !UPT ;  /* 0x00000005ff057290 */ /* 0x000fce00087fe4ff */
[----:B------:R3:W-:Y:S02]  /*02f0*/  UTMACCTL.PF [UR6] ;  /* 0x00000000060079b9 */ /* 0x0007e40008040000 */
[----:B------:R3:W-:Y:S02]  /*0300*/  UTMACCTL.PF [UR4] ;  /* 0x00000000040079b9 */ /* 0x0007e40008040000 */
[----:B---3--:R-:W-:Y:S01]  /*0310*/  NOP ;  /* 0x0000000000007918 */ /* 0x008fe20000000000 */
.L_x_5:
[----:B------:R-:W-:Y:S05]  /*0320*/  BSYNC.RECONVERGENT B0 ;  /* 0x0000000000007941 */ /* 0x000fea0003800200 */
.L_x_4:
[----:B------:R-:W-:Y:S04]  /*0330*/  BSSY.RECONVERGENT B0, `(.L_x_6) ;  /* 0x000000a000007945 */ /* 0x000fe80003800200 */
        /* <DEDUP_REMOVED lines=9> */
.L_x_7:
[----:B------:R-:W-:Y:S05]  /*03d0*/  BSYNC.RECONVERGENT B0 ;  /* 0x0000000000007941 */ /* 0x000fea0003800200 */
.L_x_6:
[----:B------:R-:W3:Y:S01]  /*03e0*/  LDCU.64 UR4, c[0x0][0x888] ;  /* 0x00011100ff0477ac */ /* 0x000ee20008000a00 */
[----:B------:R-:W-:Y:S02]  /*03f0*/  UISETP.EQ.U32.AND UP2, UPT, UR8, URZ, UPT ;  /* 0x000000ff0800728c */ /* 0x000fe4000bf42070 */
[----:B------:R-:W-:Y:S02]  /*0400*/  UPLOP3.LUT UP3, UPT, UPT, UPT, UPT, 0x80, 0x8 ;  /* 0x000000000008789c */ /* 0x000fe40003f6f070 */
[----:B---3--:R-:W-:-:S04]  /*0410*/  UISETP.NE.U32.AND UP0, UPT, UR4, URZ, UPT ;  /* 0x000000ff0400728c */ /* 0x008fc8000bf05070 */
[----:B------:R-:W-:-:S04]  /*0420*/  UISETP.NE.AND.EX UP1, UPT, UR5, URZ, UPT, UP0 ;  /* 0x000000ff0500728c */ /* 0x000fc8000bf25300 */
[----:B------:R-:W-:-:S04]  /*0430*/  UISETP.EQ.OR.EX UP4, UPT, UR9, URZ, !UP1, UP2 ;  /* 0x000000ff0900728c */ /* 0x000fc8000cf82720 */
[----:B------:R-:W-:-:S06]  /*0440*/  UP2UR UR4, UPR, URZ, 0x10 ;  /* 0x00000010ff047883 */ /* 0x000fcc0008000000 */
[----:B------:R-:W-:Y:S01]  /*0450*/  MOV R48, UR4 ;  /* 0x0000000400307c02 */ /* 0x000fe20008000f00 */
[----:B------:R-:W-:Y:S06]  /*0460*/  BRA.U !UP4, `(.L_x_8) ;  /* 0x000000010c207547 */ /* 0x000fec000b800000 */
[----:B------:R-:W-:Y:S01]  /*0470*/  UISETP.NE.U32.AND UP2, UPT, UR8, URZ, UPT ;  /* 0x000000ff0800728c */ /* 0x000fe2000bf45070 */
[----:B-----5:R-:W-:Y:S01]  /*0480*/  FSETP.NEU.AND P0, PT, R27, RZ, PT ;  /* 0x000000ff1b00720b */ /* 0x020fe20003f0d000 */
[----:B------:R-:W-:Y:S02]  /*0490*/  USEL UR4, URZ, 0xffffffff, UP1 ;  /* 0xffffffffff047887 */ /* 0x000fe40008800000 */
[----:B------:R-:W-:-:S10]  /*04a0*/  UISETP.NE.AND.EX UP2, UPT, UR9, URZ, UPT, UP2 ;  /* 0x000000ff0900728c */ /* 0x000fd4000bf45320 */
[----:B------:R-:W-:Y:S01]  /*04b0*/  VOTEU.ANY UP0, P0 ;  /* 0x0000000000ff7886 */ /* 0x000fe20000000100 */
[----:B------:R-:W-:-:S04]  /*04c0*/  @!UP2 USEL UR4, URZ, 0xffffffff, UP0 ;  /* 0xffffffffff04a887 */ /* 0x000fc80008000000 */
[----:B------:R-:W-:-:S04]  /*04d0*/  ULOP3.LUT UR4, UR4, 0x1, URZ, 0xc0, !UPT ;  /* 0x0000000104047892 */ /* 0x000fc8000f8ec0ff */
[----:B------:R-:W-:-:S11]  /*04e0*/  UISETP.NE.U32.AND UP3, UPT, UR4, 0x1, UPT ;  /* 0x000000010400788c */ /* 0x000fd6000bf65070 */
.L_x_8:
[----:B-1----:R-:W1:Y:S01]  /*04f0*/  SHFL.IDX PT, R2, R46, RZ, 0x1f ;  /* 0x00001fff2e027589 */ /* 0x002e6200000e0000 */
[----:B------:R-:W-:Y:S01]  /*0500*/  UISETP.NE.AND UP6, UPT, UR18, 0x2, UPT ;  /* 0x000000021200788c */ /* 0x000fe2000bfc5270 */
[----:B-1----:R-:W-:-:S13]  /*0510*/  ISETP.NE.AND P0, PT, R2, RZ, PT ;  /* 0x000000ff0200720c */ /* 0x002fda0003f05270 */
[----:B------:R-:W-:Y:S05]  /*0520*/  @P0 BRA `(.L_x_9) ;  /* 0x0000000000580947 */ /* 0x000fea0003800000 */
[----:B------:R-:W1:Y:S01]  /*0530*/  S2UR UR4, SR_CgaCtaId ;  /* 0x00000000000479c3 */ /* 0x000e620000008800 */
[----:B------:R-:W-:Y:S01]  /*0540*/  UMOV UR5, 0x400 ;  /* 0x0000040000057882 */ /* 0x000fe20000000000 */
[----:B------:R-:W-:Y:S01]  /*0550*/  UMOV UR8, 0x1 ;  /* 0x0000000100087882 */ /* 0x000fe20000000000 */
[----:B------:R-:W-:Y:S01]  /*0560*/  UMOV UR6, 0x2 ;  /* 0x0000000200067882 */ /* 0x000fe20000000000 */
[----:B------:R-:W-:-:S04]  /*0570*/  UIADD3 UR8, UPT, UPT, -UR8, 0x100000, URZ ;  /* 0x0010000008087890 */ /* 0x000fc8000fffe1ff */
[----:B------:R-:W-:Y:S02]  /*0580*/  USHF.L.U32 UR9, UR8, 0xb, URZ ;  /* 0x0000000b08097899 */ /* 0x000fe400080006ff */
[----:B------:R-:W-:Y:S02]  /*0590*/  USHF.L.U32 UR8, UR8, 0x1, URZ ;  /* 0x0000000108087899 */ /* 0x000fe400080006ff */
[----:B------:R-:W-:-:S04]  /*05a0*/  UIADD3 UR6, UPT, UPT, -UR6, 0x100000, URZ ;  /* 0x0010000006067890 */ /* 0x000fc8000fffe1ff */
[----:B------:R-:W-:Y:S02]  /*05b0*/  USHF.L.U32 UR7, UR6, 0xb, URZ ;  /* 0x0000000b06077899 */ /* 0x000fe400080006ff */
[----:B------:R-:W-:Y:S01]  /*05c0*/  USHF.L.U32 UR6, UR6, 0x1, URZ ;  /* 0x0000000106067899 */ /* 0x000fe200080006ff */
[----:B------:R-:W-:Y:S01]  /*05d0*/  ELECT P0, URZ, PT ;  /* 0x0000000000ff782f */ /* 0x000fe20003800000 */
[----:B-1----:R-:W-:Y:S01]  /*05e0*/  ULEA UR4, UR4, UR5, 0x18 ;  /* 0x0000000504047291 */ /* 0x002fe2000f8ec0ff */
[----:B------:R-:W1:Y:S11]  /*05f0*/  FENCE.VIEW.ASYNC.S ;  /* 0x00000000000073c6 */ /* 0x000e760000000000 */
[----:B-1----:R1:W3:Y:S01]  /*0600*/  SYNCS.EXCH.64 URZ, [UR4], UR8 ;  /* 0x0000000804ff75b2 */ /* 0x0022e20008000100 */
[----:B------:R1:W4:Y:S01]  /*0610*/  SYNCS.EXCH.64 URZ, [UR4+0x20], UR6 ;  /* 0x0000200604ff75b2 */ /* 0x0003220008000100 */
[----:B------:R1:W1:Y:S01]  /*0620*/  SYNCS.EXCH.64 URZ, [UR4+0x8], UR8 ;  /* 0x0000080804ff75b2 */ /* 0x0002620008000100 */
[----:B------:R1:W1:Y:S01]  /*0630*/  SYNCS.EXCH.64 URZ, [UR4+0x28], UR6 ;  /* 0x0000280604ff75b2 */ /* 0x0002620008000100 */
[----:B------:R1:W1:Y:S01]  /*0640*/  SYNCS.EXCH.64 URZ, [UR4+0x10], UR8 ;  /* 0x0000100804ff75b2 */ /* 0x0002620008000100 */
[----:B------:R1:W1:Y:S01]  /*0650*/  SYNCS.EXCH.64 URZ, [UR4+0x30], UR6 ;  /* 0x0000300604ff75b2 */ /* 0x0002620008000100 */
[----:B------:R1:W1:Y:S01]  /*0660*/  SYNCS.EXCH.64 URZ, [UR4+0x18], UR8 ;  /* 0x0000180804ff75b2 */ /* 0x0002620008000100 */
[----:B------:R1:W1:Y:S01]  /*0670*/  SYNCS.EXCH.64 URZ, [UR4+0x38], UR6 ;  /* 0x0000380604ff75b2 */ /* 0x0002620008000100 */
[----:B------:R-:W-:Y:S01]  /*0680*/  NOP ;  /* 0x0000000000007918 */ /* 0x000fe20000000000 */
.L_x_9:
[----:B------:R-:W2:Y:S01]  /*0690*/  SHFL.IDX PT, R2, R46, RZ, 0x1f ;  /* 0x00001fff2e027589 */ /* 0x000ea200000e0000 */
[----:B------:R-:W-:Y:S01]  /*06a0*/  NOP ;  /* 0x0000000000007918 */ /* 0x000fe20000000000 */
[----:B--2---:R-:W-:-:S13]  /*06b0*/  ISETP.NE.AND P0, PT, R2, 0x1, PT ;  /* 0x000000010200780c */ /* 0x004fda0003f05270 */
[----:B------:R-:W-:Y:S05]  /*06c0*/  @P0 BRA `(.L_x_10) ;  /* 0x0000000000580947 */ /* 0x000fea0003800000 */
[----:B-1----:R-:W1:Y:S01]  /*06d0*/  S2UR UR4, SR_CgaCtaId ;  /* 0x00000000000479c3 */ /* 0x002e620000008800 */
        /* <DEDUP_REMOVED lines=12> */
[----:B-1----:R2:W1:Y:S01]  /*07a0*/  SYNCS.EXCH.64 URZ, [UR4+0x40], UR8 ;  /* 0x0000400804ff75b2 */ /* 0x0024620008000100 */
[----:B------:R2:W1:Y:S01]  /*07b0*/  SYNCS.EXCH.64 URZ, [UR4+0x60], UR6 ;  /* 0x0000600604ff75b2 */ /* 0x0004620008000100 */
[----:B------:R2:W1:Y:S01]  /*07c0*/  SYNCS.EXCH.64 URZ, [UR4+0x48], UR8 ;  /* 0x0000480804ff75b2 */ /* 0x0004620008000100 */
[----:B------:R2:W1:Y:S01]  /*07d0*/  SYNCS.EXCH.64 URZ, [UR4+0x68], UR6 ;  /* 0x0000680604ff75b2 */ /* 0x0004620008000100 */
[----:B------:R2:W1:Y:S01]  /*07e0*/  SYNCS.EXCH.64 URZ, [UR4+0x50], UR8 ;  /* 0x0000500804ff75b2 */ /* 0x0004620008000100 */
[----:B------:R2:W1:Y:S01]  /*07f0*/  SYNCS.EXCH.64 URZ, [UR4+0x70], UR6 ;  /* 0x0000700604ff75b2 */ /* 0x0004620008000100 */
[----:B------:R2:W1:Y:S01]  /*0800*/  SYNCS.EXCH.64 URZ, [UR4+0x58], UR8 ;  /* 0x0000580804ff75b2 */ /* 0x0004620008000100 */
[----:B------:R2:W1:Y:S02]  /*0810*/  SYNCS.EXCH.64 URZ, [UR4+0x78], UR6 ;  /* 0x0000780604ff75b2 */ /* 0x0004640008000100 */
[----:B--2---:R-:W-:Y:S01]  /*0820*/  NOP ;  /* 0x0000000000007918 */ /* 0x004fe20000000000 */
.L_x_10:
[----:B------:R-:W2:Y:S01]  /*0830*/  SHFL.IDX PT, R2, R46, RZ, 0x1f ;  /* 0x00001fff2e027589 */ /* 0x000ea200000e0000 */
[----:B------:R-:W-:Y:S01]  /*0840*/  NOP ;  /* 0x0000000000007918 */ /* 0x000fe20000000000 */
[----:B--2---:R-:W-:-:S13]  /*0850*/  ISETP.NE.AND P0, PT, R2, 0x3, PT ;  /* 0x000000030200780c */ /* 0x004fda0003f05270 */
[----:B------:R-:W-:Y:S05]  /*0860*/  @P0 BRA `(.L_x_11) ;  /* 0x0000000000300947 */ /* 0x000fea0003800000 */
[----:B-1----:R-:W1:Y:S01]  /*0870*/  S2UR UR4, SR_CgaCtaId ;  /* 0x00000000000479c3 */ /* 0x002e620000008800 */
[----:B------:R-:W-:Y:S01]  /*0880*/  UMOV UR6, 0x400 ;  /* 0x0000040000067882 */ /* 0x000fe20000000000 */
[----:B------:R-:W-:Y:S01]  /*0890*/  UMOV UR5, 0x20 ;  /* 0x0000002000057882 */ /* 0x000fe20000000000 */
[----:B------:R-:W-:Y:S01]  /*08a0*/  ELECT P0, URZ, PT ;  /* 0x0000000000ff782f */ /* 0x000fe20003800000 */
[----:B-1----:R-:W-:Y:S02]  /*08b0*/  ULEA UR6, UR4, UR6, 0x18 ;  /* 0x0000000604067291 */ /* 0x002fe4000f8ec0ff */
[----:B------:R-:W-:-:S04]  /*08c0*/  UIADD3 UR4, UPT, UPT, -UR5, 0x100000, URZ ;  /* 0x0010000005047890 */ /* 0x000fc8000fffe1ff */
[----:B------:R-:W-:Y:S02]  /*08d0*/  USHF.L.U32 UR5, UR4, 0xb, URZ ;  /* 0x0000000b04057899 */ /* 0x000fe400080006ff */
[----:B------:R-:W-:Y:S01]  /*08e0*/  USHF.L.U32 UR4, UR4, 0x1, URZ ;  /* 0x0000000104047899 */ /* 0x000fe200080006ff */
[----:B------:R-:W1:Y:S11]  /*08f0*/  FENCE.VIEW.ASYNC.S ;  /* 0x00000000000073c6 */ /* 0x000e760000000000 */
[----:B-1----:R2:W1:Y:S01]  /*0900*/  SYNCS.EXCH.64 URZ, [UR6+0x80], UR4 ;  /* 0x0000800406ff75b2 */ /* 0x0024620008000100 */
[----:B------:R2:W1:Y:S02]  /*0910*/  SYNCS.EXCH.64 URZ, [UR6+0x88], UR4 ;  /* 0x0000880406ff75b2 */ /* 0x0004640008000100 */
[----:B--2---:R-:W-:Y:S01]  /*0920*/  NOP ;  /* 0x0000000000007918 */ /* 0x004fe20000000000 */
.L_x_11:
[----:B------:R-:W2:Y:S01]  /*0930*/  SHFL.IDX PT, R2, R46, RZ, 0x1f ;  /* 0x00001fff2e027589 */ /* 0x000ea200000e0000 */
[----:B------:R-:W-:Y:S01]  /*0940*/  NOP ;  /* 0x0000000000007918 */ /* 0x000fe20000000000 */
[----:B--2---:R-:W-:-:S13]  /*0950*/  ISETP.NE.AND P0, PT, R2, 0x4, PT ;  /* 0x000000040200780c */ /* 0x004fda0003f05270 */
[----:B------:R-:W-:Y:S05]  /*0960*/  @P0 BRA `(.L_x_12) ;  /* 0x00000000004c0947 */ /* 0x000fea0003800000 */
[----:B-1----:R-:W1:Y:S01]  /*0970*/  S2UR UR6, SR_CgaCtaId ;  /* 0x00000000000679c3 */ /* 0x002e620000008800 */
[----:B------:R-:W-:Y:S01]  /*0980*/  UMOV UR4, 0x1e0 ;  /* 0x000001e000047882 */ /* 0x000fe20000000000 */
[----:B------:R-:W-:Y:S01]  /*0990*/  UMOV UR5, 0x400 ;  /* 0x0000040000057882 */ /* 0x000fe20000000000 */
[----:B------:R-:W-:Y:S01]  /*09a0*/  USEL UR4, UR4, 0x1a0, UP3 ;  /* 0x000001a004047887 */ /* 0x000fe20009800000 */
[----:B------:R-:W-:Y:S01]  /*09b0*/  UMOV UR8, 0x1 ;  /* 0x0000000100087882 */ /* 0x000fe20000000000 */
[----:B------:R-:W-:Y:S01]  /*09c0*/  ELECT P0, URZ, PT ;  /* 0x0000000000ff782f */ /* 0x000fe20003800000 */
[----:B------:R-:W-:-:S04]  /*09d0*/  UIADD3 UR8, UPT, UPT, -UR8, 0x100000, URZ ;  /* 0x0010000008087890 */ /* 0x000fc8000fffe1ff */
[----:B------:R-:W-:Y:S02]  /*09e0*/  USHF.L.U32 UR9, UR8, 0xb, URZ ;  /* 0x0000000b08097899 */ /* 0x000fe400080006ff */
[----:B------:R-:W-:Y:S02]  /*09f0*/  USHF.L.U32 UR8, UR8, 0x1, URZ ;  /* 0x0000000108087899 */ /* 0x000fe400080006ff */
[----:B-1----:R-:W-:Y:S02]  /*0a00*/  ULEA UR6, UR6, UR5, 0x18 ;  /* 0x0000000506067291 */ /* 0x002fe4000f8ec0ff */
[----:B------:R-:W-:-:S04]  /*0a10*/  UIADD3 UR4, UPT, UPT, -UR4, 0x100000, URZ ;  /* 0x0010000004047890 */ /* 0x000fc8000fffe1ff */
[----:B------:R-:W-:Y:S02]  /*0a20*/  USHF.L.U32 UR5, UR4, 0xb, URZ ;  /* 0x0000000b04057899 */ /* 0x000fe400080006ff */
[----:B------:R-:W-:Y:S01]  /*0a30*/  USHF.L.U32 UR4, UR4, 0x1, URZ ;  /* 0x0000000104047899 */ /* 0x000fe200080006ff */
[----:B------:R-:W1:Y:S03]  /*0a40*/  FENCE.VIEW.ASYNC.S ;  /* 0x00000000000073c6 */ /* 0x000e660000000000 */
[----:B-1----:R2:W1:Y:S08]  /*0a50*/  SYNCS.EXCH.64 URZ, [UR6+0x90], UR8 ;  /* 0x0000900806ff75b2 */ /* 0x0024700008000100 */
[----:B------:R2:W1:Y:S01]  /*0a60*/  SYNCS.EXCH.64 URZ, [UR6+0xa0], UR4 ;  /* 0x0000a00406ff75b2 */ /* 0x0004620008000100 */
[----:B------:R2:W1:Y:S01]  /*0a70*/  SYNCS.EXCH.64 URZ, [UR6+0x98], UR8 ;  /* 0x0000980806ff75b2 */ /* 0x0004620008000100 */
[----:B------:R2:W1:Y:S02]  /*0a80*/  SYNCS.EXCH.64 URZ, [UR6+0xa8], UR4 ;  /* 0x0000a80406ff75b2 */ /* 0x0004640008000100 */
[----:B--2---:R-:W-:Y:S01]  /*0a90*/  NOP ;  /* 0x0000000000007918 */ /* 0x004fe20000000000 */
.L_x_12:
        /* <DEDUP_REMOVED lines=26> */
.L_x_13:
[----:B------:R-:W2:Y:S01]  /*0c40*/  SHFL.IDX PT, R2, R46, RZ, 0x1f ;  /* 0x00001fff2e027589 */ /* 0x000ea200000e0000 */
[----:B------:R-:W1:Y:S01]  /*0c50*/  S2UR UR47, SR_CgaCtaId ;  /* 0x00000000002f79c3 */ /* 0x000e620000008800 */
[----:B------:R-:W-:Y:S01]  /*0c60*/  NOP ;  /* 0x0000000000007918 */ /* 0x000fe20000000000 */
[----:B--2---:R-:W-:-:S13]  /*0c70*/  ISETP.NE.AND P0, PT, R2, 0x3, PT ;  /* 0x000000030200780c */ /* 0x004fda0003f05270 */
[----:B-1----:R-:W-:Y:S05]  /*0c80*/  @P0 BRA `(.L_x_14) ;  /* 0x0000000000340947 */ /* 0x002fea0003800000 */
[----:B------:R-:W-:Y:S01]  /*0c90*/  UMOV UR4, 0x400 ;  /* 0x0000040000047882 */ /* 0x000fe20000000000 */
[----:B------:R-:W-:Y:S01]  /*0ca0*/  UMOV UR6, 0x20 ;  /* 0x0000002000067882 */ /* 0x000fe20000000000 */
[----:B------:R-:W-:Y:S02]  /*0cb0*/  ULEA UR4, UR47, UR4, 0x18 ;  /* 0x000000042f047291 */ /* 0x000fe4000f8ec0ff */
[----:B------:R-:W-:-:S04]  /*0cc0*/  UIADD3 UR6, UPT, UPT, -UR6, 0x100000, URZ ;  /* 0x0010000006067890 */ /* 0x000fc8000fffe1ff */
[----:B------:R-:W-:Y:S02]  /*0cd0*/  USHF.L.U32 UR7, UR6, 0xb, URZ ;  /* 0x0000000b06077899 */ /* 0x000fe400080006ff */
[----:B------:R-:W-:Y:S01]  /*0ce0*/  USHF.L.U32 UR6, UR6, 0x1, URZ ;  /* 0x0000000106067899 */ /* 0x000fe200080006ff */
[----:B------:R-:W-:Y:S01]  /*0cf0*/  ELECT P0, URZ, PT ;  /* 0x0000000000ff782f */ /* 0x000fe20003800000 */
[----:B------:R-:W1:Y:S10]  /*0d00*/  FENCE.VIEW.ASYNC.S ;  /* 0x00000000000073c6 */ /* 0x000e740000000000 */
[----:B-1----:R1:W2:Y:S01]  /*0d10*/  SYNCS.EXCH.64 URZ, [UR4+0xf0], UR6 ;  /* 0x0000f00604ff75b2 */ /* 0x0022a20008000100 */
[----:B------:R1:W1:Y:S01]  /*0d20*/  SYNCS.EXCH.64 URZ, [UR4+0x100], UR6 ;  /* 0x0001000604ff75b2 */ /* 0x0002620008000100 */
[----:B------:R1:W1:Y:S01]  /*0d30*/  SYNCS.EXCH.64 URZ, [UR4+0xf8], UR6 ;  /* 0x0000f80604ff75b2 */ /* 0x0002620008000100 */
[----:B------:R1:W1:Y:S01]  /*0d40*/  SYNCS.EXCH.64 URZ, [UR4+0x108], UR6 ;  /* 0x0001080604ff75b2 */ /* 0x0002620008000100 */
[----:B------:R-:W-:Y:S01]  /*0d50*/  NOP ;  /* 0x0000000000007918 */ /* 0x000fe20000000000 */
.L_x_14:
[----:B-1----:R-:W1:Y:S01]  /*0d60*/  LDCU UR4, c[0x0][0x36c] ;  /* 0x00006d80ff0477ac */ /* 0x002e620008000800 */
[----:B------:R-:W-:Y:S01]  /*0d70*/  ISETP.NE.OR P3, PT, R0, 0x2, !P3 ;  /* 0x000000020000780c */ /* 0x000fe20005f65670 */
[----:B------:R-:W-:Y:S01]  /*0d80*/  NOP ;  /* 0x0000000000007918 */ /* 0x000fe20000000000 */
[----:B------:R-:W-:Y:S01]  /*0d90*/  LOP3.LUT R0, R56, 0x1f, RZ, 0xc0, !PT ;  /* 0x0000001f38007812 */ /* 0x000fe200078ec0ff */
[----:B------:R-:W-:Y:S02]  /*0da0*/  UISETP.NE.AND UP4, UPT, UR18, URZ, UPT ;  /* 0x000000ff1200728c */ /* 0x000fe4000bf85270 */
[----:B-1----:R-:W-:-:S09]  /*0db0*/  UISETP.EQ.U32.AND UP5, UPT, UR4, 0x1, UPT ;  /* 0x000000010400788c */ /* 0x002fd2000bfa2070 */
[----:B------:R-:W-:Y:S05]  /*0dc0*/  BRA.U !UP5, `(.L_x_15) ;  /* 0x000000010d087547 */ /* 0x000fea000b800000 */
[----:B--234-:R-:W-:Y:S01]  /*0dd0*/  UCGABAR_ARV ;  /* 0x00000000000079c7 */ /* 0x01cfe20008000000 */
[----:B------:R-:W-:Y:S05]  /*0de0*/  BRA `(.L_x_16) ;  /* 0x0000000000047947 */ /* 0x000fea0003800000 */
.L_x_15:
[----:B--234-:R-:W-:Y:S01]  /*0df0*/  NOP ;  /* 0x0000000000007918 */ /* 0x01cfe20000000000 */
.L_x_16:
[----:B------:R-:W1:Y:S01]  /*0e00*/  S2UR UR24, SR_CTAID.X ;  /* 0x00000000001879c3 */ /* 0x000e620000002500 */
[----:B------:R-:W-:-:S05]  /*0e10*/  CS2R.32 R47, SR_CgaSize ;  /* 0x00000000002f7805 */ /* 0x000fca0000008a00 */
[----:B------:R-:W-:-:S05]  /*0e20*/  IMAD R47, R47, -0xa0, RZ ;  /* 0xffffff602f2f7824 */ /* 0x000fca00078e02ff */
[----:B------:R-:W-:-:S14]  /*0e30*/  R2UR UR5, R47 ;  /* 0x000000002f0572ca */ /* 0x000fdc00000e0000 */
[----:B------:R-:W2:Y:S01]  /*0e40*/  LDCU UR5, c[0x0][UR5+0x2b0] ;  /* 0x00005600050577ac */ /* 0x000ea20008000800 */
[----:B------:R-:W-:-:S05]  /*0e50*/  CS2R.32 R47, SR_CgaSize ;  /* 0x00000000002f7805 */ /* 0x000fca0000008a00 */
[----:B------:R-:W-:-:S05]  /*0e60*/  IMAD R47, R47, -0xa0, RZ ;  /* 0xffffff602f2f7824 */ /* 0x000fca00078e02ff */
[----:B------:R-:W-:-:S14]  /*0e70*/  R2UR UR4, R47 ;  /* 0x000000002f0472ca */ /* 0x000fdc00000e0000 */
[----:B------:R-:W3:Y:S01]  /*0e80*/  LDCU UR4, c[0x0][UR4+0x2b4] ;  /* 0x00005680040477ac */ /* 0x000ee20008000800 */
[----:B------:R-:W4:Y:S01]  /*0e90*/  S2UR UR28, SR_CTAID.Y ;  /* 0x00000000001c79c3 */ /* 0x000f220000002600 */
[----:B------:R-:W-:-:S05]  /*0ea0*/  CS2R.32 R47, SR_CgaSize ;  /* 0x00000000002f7805 */ /* 0x000fca0000008a00 */
[----:B------:R-:W-:-:S05]  /*0eb0*/  IMAD R47, R47, -0xa0, RZ ;  /* 0xffffff602f2f7824 */ /* 0x000fca00078e02ff */
[----:B------:R-:W-:-:S14]  /*0ec0*/  R2UR UR6, R47 ;  /* 0x000000002f0672ca */ /* 0x000fdc00000e0000 */
[----:B------:R-:W3:Y:S01]  /*0ed0*/  LDCU UR6, c[0x0][UR6+0x2a0] ;  /* 0x00005400060677ac */ /* 0x000ee20008000800 */
[----:B------:R-:W-:-:S05]  /*0ee0*/  CS2R.32 R47, SR_CgaSize ;  /* 0x00000000002f7805 */ /* 0x000fca0000008a00 */
[----:B------:R-:W-:-:S05]  /*0ef0*/  IMAD R47, R47, -0xa0, RZ ;  /* 0xffffff602f2f7824 */ /* 0x000fca00078e02ff */
[----:B------:R-:W-:-:S14]  /*0f00*/  R2UR UR63, R47 ;  /* 0x000000002f3f72ca */ /* 0x000fdc00000e0000 */
[----:B------:R-:W3:Y:S01]  /*0f10*/  LDCU UR63, c[0x0][UR63+0x2a4] ;  /* 0x000054803f3f77ac */ /* 0x000ee20008000800 */
[----:B------:R-:W-:Y:S01]  /*0f20*/  USHF.L.U32 UR29, UR47, 0xc, URZ ;  /* 0x0000000c2f1d7899 */ /* 0x000fe200080006ff */
[----:B------:R-:W3:Y:S01]  /*0f30*/  LDCU UR19, c[0x0][0xb24] ;  /* 0x00016480ff1377ac */ /* 0x000ee20008000800 */
[----:B------:R-:W3:Y:S01]  /*0f40*/  LDCU UR42, c[0x0][0xb24] ;  /* 0x00016480ff2a77ac */ /* 0x000ee20008000800 */
[----:B-1----:R-:W-:Y:S01]  /*0f50*/  I2FP.F32.U32 R3, UR24 ;  /* 0x0000001800037c45 */ /* 0x002fe20008201000 */
[----:B------:R-:W1:Y:S04]  /*0f60*/  LDCU UR22, c[0x0][0xb30] ;  /* 0x00016600ff1677ac */ /* 0x000e680008000800 */
[----:B--2---:R-:W-:Y:S01]  /*0f70*/  FMUL R3, R3, UR5 ;  /* 0x0000000503037c20 */ /* 0x004fe20008400000 */
[----:B------:R-:W-:Y:S01]  /*0f80*/  ULOP3.LUT UR29, UR29, 0x1000, URZ, 0xc0, !UPT ;  /* 0x000010001d1d7892 */ /* 0x000fe2000f8ec0ff */
[----:B----4-:R-:W-:-:S04]  /*0f90*/  I2FP.F32.U32 R2, UR28 ;  /* 0x0000001c00027c45 */ /* 0x010fc80008201000 */
[----:B------:R-:W2:Y:S01]  /*0fa0*/  F2I.U32.TRUNC.NTZ R3, R3 ;  /* 0x0000000300037305 */ /* 0x000ea2000020f000 */
[----:B---3--:R-:W-:-:S07]  /*0fb0*/  FMUL R2, R2, UR4 ;  /* 0x0000000402027c20 */ /* 0x008fce0008400000 */
[----:B------:R-:W3:Y:S01]  /*0fc0*/  F2I.U32.TRUNC.NTZ R2, R2 ;  /* 0x0000000200027305 */ /* 0x000ee2000020f000 */
[----:B--2---:R-:W-:Y:S02]  /*0fd0*/  R2UR UR5, R3 ;  /* 0x00000000030572ca */ /* 0x004fe400000e0000 */
[----:B---3--:R-:W-:Y:S02]  /*0fe0*/  R2UR UR4, R2 ;  /* 0x00000000020472ca */ /* 0x008fe400000e0000 */
[----:B------:R-:W-:-:S09]  /*0ff0*/  PRMT R2, RZ, 0x7610, R2 ;  /* 0x00007610ff027816 */ /* 0x000fd20000000002 */
[----:B------:R-:W-:-:S04]  /*1000*/  UIADD3 UR5, UPT, UPT, -UR5, URZ, URZ ;  /* 0x000000ff05057290 */ /* 0x000fc8000fffe1ff */
[----:B------:R-:W-:Y:S02]  /*1010*/  UIMAD UR5, UR6, UR5, UR24 ;  /* 0x00000005060572a4 */ /* 0x000fe4000f8e0218 */
[----:B------:R-:W-:-:S04]  /*1020*/  UIADD3 UR4, UPT, UPT, -UR4, URZ, URZ ;  /* 0x000000ff04047290 */ /* 0x000fc8000fffe1ff */
[----:B------:R-:W-:Y:S01]  /*1030*/  IMAD.U32 R47, RZ, RZ, UR5 ;  /* 0x00000005ff2f7e24 */ /* 0x000fe2000f8e00ff */
[----:B------:R-:W-:Y:S01]  /*1040*/  UIMAD UR63, UR63, UR4, UR28 ;  /* 0x000000043f3f72a4 */ /* 0x000fe2000f8e021c */
[----:B-1----:R-:W-:Y:S11]  /*1050*/  BRA.U UP4, `(.L_x_17) ;  /* 0x0000000104287547 */ /* 0x002ff6000b800000 */
[----:B------:R-:W-:Y:S01]  /*1060*/  R2UR UR6, R47 ;  /* 0x000000002f0672ca */ /* 0x000fe200000e0000 */
[----:B------:R-:W-:-:S12]  /*1070*/  UISETP.NE.AND UP0, UPT, UR63, URZ, UPT ;  /* 0x000000ff3f00728c */ /* 0x000fd8000bf05270 */
[----:B------:R-:W-:-:S04]  /*1080*/  UISETP.EQ.OR UP0, UPT, UR6, URZ, !UP0 ;  /* 0x000000ff0600728c */ /* 0x000fc8000c702670 */
[----:B------:R-:W-:Y:S02]  /*1090*/  USEL UR5, URZ, 0x1, !UP0 ;  /* 0x00000001ff057887 */ /* 0x000fe4000c000000 */
[----:B------:R-:W-:-:S04]  /*10a0*/  UISETP.NE.AND UP0, UPT, UR63, URZ, UPT ;  /* 0x000000ff3f00728c */ /* 0x000fc8000bf05270 */
[----:B------:R-:W-:Y:S02]  /*10b0*/  USEL UR4, URZ, 0x2, UP0 ;  /* 0x00000002ff047887 */ /* 0x000fe40008000000 */
[----:B------:R-:W-:-:S04]  /*10c0*/  UISETP.NE.AND UP0, UPT, UR6, 0x1, UPT ;  /* 0x000000010600788c */ /* 0x000fc8000bf05270 */
[----:B------:R-:W-:-:S04]  /*10d0*/  USEL UR4, UR4, 0x2, UP0 ;  /* 0x0000000204047887 */ /* 0x000fc80008000000 */
[----:B------:R-:W-:-:S06]  /*10e0*/  UIADD3 UR4, UPT, UPT, UR5, UR4, URZ ;  /* 0x0000000405047290 */ /* 0x000fcc000fffe0ff */
[----:B------:R-:W-:-:S07]  /*10f0*/  MOV R2, UR4 ;  /* 0x0000000400027c02 */ /* 0x000fce0008000f00 */
.L_x_17:
[----:B------:R-:W1:Y:S01]  /*1100*/  S2UR UR36, SR_CTAID.Z ;  /* 0x00000000002479c3 */ /* 0x000e620000002700 */
[----:B------:R-:W-:-:S09]  /*1110*/  UISETP.GE.AND UP0, UPT, UR19, 0x1, UPT ;  /* 0x000000011300788c */ /* 0x000fd2000bf06270 */
[----:B------:R-:W-:Y:S05]  /*1120*/  BRA.U !UP0, `(.L_x_18) ;  /* 0x0000000108d07547 */ /* 0x000fea000b800000 */
[----:B------:R-:W2:Y:S01]  /*1130*/  LDCU UR20, c[0x0][0xb0c] ;  /* 0x00016180ff1477ac */ /* 0x000ea20008000800 */
[----:B------:R-:W3:Y:S01]  /*1140*/  LDCU.128 UR12, c[0x0][0xb10] ;  /* 0x00016200ff0c77ac */ /* 0x000ee20008000c00 */
[----:B------:R-:W4:Y:S01]  /*1150*/  LDCU UR6, c[0x0][0x370] ;  /* 0x00006e00ff0677ac */ /* 0x000f220008000800 */
[----:B------:R-:W1:Y:S01]  /*1160*/  LDCU UR7, c[0x0][0x374] ;  /* 0x00006e80ff0777ac */ /* 0x000e620008000800 */
[----:B------:R-:W1:Y:S01]  /*1170*/  LDCU UR21, c[0x0][0xb20] ;  /* 0x00016400ff1577ac */ /* 0x000e620008000800 */
[----:B--2---:R-:W-:Y:S02]  /*1180*/  UISETP.NE.AND UP0, UPT, UR20, 0x1, UPT ;  /* 0x000000011400788c */ /* 0x004fe4000bf05270 */
[----:B---3--:R-:W-:Y:S01]  /*1190*/  UIMAD.WIDE.U32 UR4, UR24, UR12, URZ ;  /* 0x0000000c180472a5 */ /* 0x008fe2000f8e00ff */
[----:B------:R-:W2:Y:S01]  /*11a0*/  LDCU.64 UR8, c[0x0][0xb28] ;  /* 0x00016500ff0877ac */ /* 0x000ea20008000a00 */
[----:B----4-:R-:W-:Y:S02]  /*11b0*/  UIMAD.WIDE.U32 UR10, UR6, UR12, URZ ;  /* 0x0000000c060a72a5 */ /* 0x010fe4000f8e00ff */
[----:B------:R-:W-:-:S02]  /*11c0*/  USHF.R.U32.HI UR5, URZ, UR13, UR5 ;  /* 0x0000000dff057299 */ /* 0x000fc40008011605 */
[----:B------:R-:W-:Y:S02]  /*11d0*/  UISETP.NE.AND UP2, UPT, UR19, 0x1, UPT ;  /* 0x000000011300788c */ /* 0x000fe4000bf45270 */
[----:B------:R-:W-:Y:S01]  /*11e0*/  USEL UR5, UR24, UR5, !UP0 ;  /* 0x0000000518057287 */ /* 0x000fe2000c000000 */
[----:B------:R-:W-:Y:S01]  /*11f0*/  UMOV UR10, UR11 ;  /* 0x0000000b000a7c82 */ /* 0x000fe20008000000 */
[----:B------:R-:W-:Y:S02]  /*1200*/  UIMAD.WIDE.U32 UR16, UR28, UR15, URZ ;  /* 0x0000000f1c1072a5 */ /* 0x000fe4000f8e00ff */
[----:B------:R-:W-:Y:S02]  /*1210*/  @UP0 USHF.R.U32.HI UR6, URZ, UR13, UR10 ;  /* 0x0000000dff060299 */ /* 0x000fe4000801160a */
[----:B------:R-:W-:Y:S02]  /*1220*/  UISETP.NE.AND UP0, UPT, UR14, 0x1, UPT ;  /* 0x000000010e00788c */ /* 0x000fe4000bf05270 */
[----:B-1----:R-:W-:-:S02]  /*1230*/  UIMAD.WIDE.U32 UR10, UR7, UR15, URZ ;  /* 0x0000000f070a72a5 */ /* 0x002fc4000f8e00ff */
[----:B--2---:R-:W-:Y:S01]  /*1240*/  UIMAD.WIDE.U32 UR12, UR6, UR8, URZ ;  /* 0x00000008060c72a5 */ /* 0x004fe2000f8e00ff */
[----:B------:R-:W-:Y:S02]  /*1250*/  UMOV UR4, UR17 ;  /* 0x0000001100047c82 */ /* 0x000fe40008000000 */
[----:B------:R-:W-:Y:S02]  /*1260*/  USHF.R.U32.HI UR4, URZ, UR21, UR4 ;  /* 0x00000015ff047299 */ /* 0x000fe40008011604 */
[----:B------:R-:W-:Y:S02]  /*1270*/  UMOV UR10, UR11 ;  /* 0x0000000b000a7c82 */ /* 0x000fe40008000000 */
[----:B------:R-:W-:Y:S01]  /*1280*/  UMOV UR12, UR13 ;  /* 0x0000000d000c7c82 */ /* 0x000fe20008000000 */
[----:B------:R-:W-:Y:S02]  /*1290*/  @UP0 USHF.R.U32.HI UR7, URZ, UR21, UR10 ;  /* 0x00000015ff070299 */ /* 0x000fe4000801160a */
[----:B------:R-:W-:-:S02]  /*12a0*/  USEL UR4, UR28, UR4, !UP0 ;  /* 0x000000041c047287 */ /* 0x000fc4000c000000 */
[----:B------:R-:W-:Y:S02]  /*12b0*/  UIMAD.WIDE.U32 UR10, UR7, UR8, URZ ;  /* 0x00000008070a72a5 */ /* 0x000fe4000f8e00ff */
[----:B------:R-:W-:Y:S02]  /*12c0*/  @UP2 USHF.R.U32.HI UR6, URZ, UR9, UR12 ;  /* 0x00000009ff062299 */ /* 0x000fe4000801160c */
[----:B------:R-:W-:-:S03]  /*12d0*/  UIMAD.WIDE.U32 UR12, UR4, UR8, URZ ;  /* 0x00000008040c72a5 */ /* 0x000fc6000f8e00ff */
[----:B------:R-:W-:Y:S02]  /*12e0*/  UMOV UR10, UR11 ;  /* 0x0000000b000a7c82 */ /* 0x000fe40008000000 */
[----:B------:R-:W-:Y:S02]  /*12f0*/  @UP2 USHF.R.U32.HI UR7, URZ, UR9, UR10 ;  /* 0x00000009ff072299 */ /* 0x000fe4000801160a */
[----:B------:R-:W-:Y:S02]  /*1300*/  UIMAD UR10, UR6, UR19, URZ ;  /* 0x00000013060a72a4 */ /* 0x000fe4000f8e02ff */
[----:B------:R-:W-:-:S04]  /*1310*/  UIMAD UR7, UR7, UR19, URZ ;  /* 0x00000013070772a4 */ /* 0x000fc8000f8e02ff */
[----:B------:R-:W-:-:S03]  /*1320*/  UISETP.GE.AND UP0, UPT, UR4, UR7, UPT ;  /* 0x000000070400728c */ /* 0x000fc6000bf06270 */
[----:B------:R-:W-:Y:S01]  /*1330*/  UMOV UR7, UR13 ;  /* 0x0000000d00077c82 */ /* 0x000fe20008000000 */
[----:B------:R-:W-:Y:S02]  /*1340*/  UISETP.GE.OR UP0, UPT, UR5, UR10, UP0 ;  /* 0x0000000a0500728c */ /* 0x000fe40008706670 */
[----:B------:R-:W-:Y:S02]  /*1350*/  UIMAD.WIDE.U32 UR10, UR5, UR8, URZ ;  /* 0x00000008050a72a5 */ /* 0x000fe4000f8e00ff */
[----:B------:R-:W-:Y:S02]  /*1360*/  USHF.R.U32.HI UR7, URZ, UR9, UR7 ;  /* 0x00000009ff077299 */ /* 0x000fe40008011607 */
[----:B------:R-:W-:Y:S02]  /*1370*/  UIADD3 UR10, UPT, UPT, -UR4, URZ, URZ ;  /* 0x000000ff040a7290 */ /* 0x000fe4000fffe1ff */
[----:B------:R-:W-:Y:S02]  /*1380*/  USEL UR7, UR4, UR7, !UP2 ;  /* 0x0000000704077287 */ /* 0x000fe4000d000000 */
[----:B------:R-:W-:Y:S01]  /*1390*/  UIMAD UR10, UR14, UR10, UR28 ;  /* 0x0000000a0e0a72a4 */ /* 0x000fe2000f8e021c */
[----:B------:R-:W-:Y:S01]  /*13a0*/  @!UP0 UMOV UR8, UR11 ;  /* 0x0000000b00088c82 */ /* 0x000fe20008000000 */
[----:B------:R-:W-:-:S02]  /*13b0*/  UIADD3 UR11, UPT, UPT, -UR5, URZ, URZ ;  /* 0x000000ff050b7290 */ /* 0x000fc4000fffe1ff */
[----:B------:R-:W-:Y:S02]  /*13c0*/  @!UP0 USHF.R.U32.HI UR8, URZ, UR9, UR8 ;  /* 0x00000009ff088299 */ /* 0x000fe40008011608 */
[----:B------:R-:W-:Y:S02]  /*13d0*/  UIADD3 UR9, UPT, UPT, -UR7, URZ, URZ ;  /* 0x000000ff07097290 */ /* 0x000fe4000fffe1ff */
[----:B------:R-:W-:Y:S02]  /*13e0*/  @!UP0 USEL UR8, UR5, UR8, !UP2 ;  /* 0x0000000805088287 */ /* 0x000fe4000d000000 */
[----:B------:R-:W-:Y:S02]  /*13f0*/  UIMAD UR9, UR19, UR9, UR4 ;  /* 0x00000009130972a4 */ /* 0x000fe4000f8e0204 */
[----:B------:R-:W-:Y:S02]  /*1400*/  @!UP0 UIADD3 UR7, UPT, UPT, UR7, -UR8, URZ ;  /* 0x8000000807078290 */ /* 0x000fe4000fffe0ff */
[----:B------:R-:W-:-:S02]  /*1410*/  @!UP0 UIMAD UR6, UR9, UR6, UR8 ;  /* 0x00000006090682a4 */ /* 0x000fc4000f8e0208 */
[----:B------:R-:W-:Y:S02]  /*1420*/  @!UP0 UIMAD UR4, UR7, UR19, UR5 ;  /* 0x00000013070482a4 */ /* 0x000fe4000f8e0205 */
[----:B------:R-:W-:Y:S02]  /*1430*/  UIMAD UR24, UR20, UR11, UR24 ;  /* 0x0000000b141872a4 */ /* 0x000fe4000f8e0218 */
[----:B------:R-:W-:Y:S01]  /*1440*/  UIMAD UR28, UR4, UR14, UR10 ;  /* 0x0000000e041c72a4 */ /* 0x000fe2000f8e020a */
[----:B------:R-:W-:Y:S02]  /*1450*/  @!UP0 UMOV UR5, UR6 ;  /* 0x0000000600058c82 */ /* 0x000fe40008000000 */
[----:B------:R-:W-:-:S12]  /*1460*/  UIMAD UR24, UR5, UR20, UR24 ;  /* 0x00000014051872a4 */ /* 0x000fd8000f8e0218 */
.L_x_18:
[----:B------:R-:W-:-:S09]  /*1470*/  UISETP.NE.AND UP0, UPT, UR22, 0x1, UPT ;  /* 0x000000011600788c */ /* 0x000fd2000bf05270 */
[----:B------:R-:W-:Y:S05]  /*1480*/  BRA.U UP0, `(.L_x_19) ;  /* 0x0000000100407547 */ /* 0x000fea000b800000 */
[----:B------:R-:W2:Y:S01]  /*1490*/  LDCU.128 UR8, c[0x0][0xb10] ;  /* 0x00016200ff0877ac */ /* 0x000ea20008000c00 */
[----:B------:R-:W3:Y:S01]  /*14a0*/  LDCU UR12, c[0x0][0xb0c] ;  /* 0x00016180ff0c77ac */ /* 0x000ee20008000800 */
[----:B------:R-:W4:Y:S01]  /*14b0*/  LDCU UR13, c[0x0][0xb20] ;  /* 0x00016400ff0d77ac */ /* 0x000f220008000800 */
[----:B--2---:R-:W-:Y:S02]  /*14c0*/  UIMAD.WIDE.U32 UR4, UR24, UR8, URZ ;  /* 0x00000008180472a5 */ /* 0x004fe4000f8e00ff */
[----:B------:R-:W-:Y:S02]  /*14d0*/  UIMAD.WIDE.U32 UR6, UR28, UR11, URZ ;  /* 0x0000000b1c0672a5 */ /* 0x000fe4000f8e00ff */
[----:B---3--:R-:W-:Y:S02]  /*14e0*/  UISETP.NE.AND UP0, UPT, UR12, 0x1, UPT ;  /* 0x000000010c00788c */ /* 0x008fe4000bf05270 */
[----:B------:R-:W-:-:S03]  /*14f0*/  USHF.R.U32.HI UR5, URZ, UR9, UR5 ;  /* 0x00000009ff057299 */ /* 0x000fc60008011605 */
[----:B------:R-:W-:Y:S01]  /*1500*/  UMOV UR4, UR7 ;  /* 0x0000000700047c82 */ /* 0x000fe20008000000 */
[----:B------:R-:W-:Y:S02]  /*1510*/  USEL UR5, UR24, UR5, !UP0 ;  /* 0x0000000518057287 */ /* 0x000fe4000c000000 */
[----:B------:R-:W-:Y:S02]  /*1520*/  UISETP.NE.AND UP0, UPT, UR10, 0x1, UPT ;  /* 0x000000010a00788c */ /* 0x000fe4000bf05270 */
[----:B----4-:R-:W-:-:S04]  /*1530*/  USHF.R.U32.HI UR4, URZ, UR13, UR4 ;  /* 0x0000000dff047299 */ /* 0x010fc80008011604 */
[----:B------:R-:W-:-:S04]  /*1540*/  USEL UR4, UR28, UR4, !UP0 ;  /* 0x000000041c047287 */ /* 0x000fc8000c000000 */
[----:B------:R-:W-:Y:S02]  /*1550*/  UIADD3 UR6, UPT, UPT, UR5, -UR4, URZ ;  /* 0x8000000405067290 */ /* 0x000fe4000fffe0ff */
[----:B------:R-:W-:Y:S02]  /*1560*/  UIADD3 UR4, UPT, UPT, -UR5, UR4, URZ ;  /* 0x0000000405047290 */ /* 0x000fe4000fffe1ff */
[----:B------:R-:W-:Y:S02]  /*1570*/  UIMAD UR28, UR6, UR10, UR28 ;  /* 0x0000000a061c72a4 */ /* 0x000fe4000f8e021c */
[----:B------:R-:W-:-:S12]  /*1580*/  UIMAD UR24, UR4, UR12, UR24 ;  /* 0x0000000c041872a4 */ /* 0x000fd8000f8e0218 */
.L_x_19:
[----:B------:R-:W-:Y:S01]  /*1590*/  UISETP.NE.AND UP0, UPT, UR18, 0x2, UPT ;  /* 0x000000021200788c */ /* 0x000fe2000bf05270 */
[----:B------:R-:W-:Y:S09]  /*15a0*/  BRA.U !UP5, `(.L_x_20) ;  /* 0x000000010d0c7547 */ /* 0x000ff2000b800000 */
[----:B------:R-:W-:Y:S01]  /*15b0*/  UCGABAR_WAIT ;  /* 0x0000000000007dc7 */ /* 0x000fe20008000000 */
[----:B------:R-:W-:Y:S01]  /*15c0*/  CCTL.IVALL ;  /* 0x00000000ff00798f */ /* 0x000fe20002000000 */
[----:B------:R-:W-:Y:S05]  /*15d0*/  BRA `(.L_x_21) ;  /* 0x0000000000047947 */ /* 0x000fea0003800000 */
.L_x_20:
[----:B------:R-:W-:Y:S06]  /*15e0*/  BAR.SYNC.DEFER_BLOCKING 0x0 ;  /* 0x0000000000007b1d */ /* 0x000fec0000010000 */
.L_x_21:
[----:B------:R-:W-:Y:S05]  /*15f0*/  BRA.U UP0, `(.L_x_22) ;  /* 0x00000015002c7547 */ /* 0x000fea000b800000 */
[----:B------:R-:W2:Y:S01]  /*1600*/  LDCU UR6, c[0x0][0x38c] ;  /* 0x00007180ff0677ac */ /* 0x000ea20008000800 */
[----:B------:R-:W-:Y:S01]  /*1610*/  PLOP3.LUT P1, PT, PT, PT, UP3, 0x80, 0x8 ;  /* 0x000000000008781c */ /* 0x000fe20003f2f038 */
[----:B------:R-:W-:Y:S01]  /*1620*/  IMAD.MOV.U32 R12, RZ, RZ, 0x1 ;  /* 0x00000001ff0c7424 */ /* 0x000fe200078e00ff */
[----:B------:R-:W-:Y:S01]  /*1630*/  ISETP.EQ.OR P2, PT, R0, RZ, P3 ;  /* 0x000000ff0000720c */ /* 0x000fe20001f42670 */
[----:B------:R-:W-:Y:S01]  /*1640*/  UISETP.NE.AND UP1, UPT, UR18, URZ, UPT ;  /* 0x000000ff1200728c */ /* 0x000fe2000bf25270 */
[----:B------:R-:W-:Y:S01]  /*1650*/  PLOP3.LUT P1, PT, P1, PT, PT, 0x8, 0x80 ;  /* 0x000000000080781c */ /* 0x000fe20000f2e170 */
[----:B------:R-:W-:Y:S01]  /*1660*/  USEL UR30, URZ, 0x1, UP6 ;  /* 0x00000001ff1e7887 */ /* 0x000fe2000b000000 */
[----:B------:R-:W-:Y:S01]  /*1670*/  CS2R R10, SRZ ;  /* 0x00000000000a7805 */ /* 0x000fe2000001ff00 */
[----:B------:R-:W-:Y:S01]  /*1680*/  IMAD.MOV.U32 R9, RZ, RZ, RZ ;  /* 0x000000ffff097224 */ /* 0x000fe200078e00ff */
[----:B------:R-:W3:Y:S01]  /*1690*/  LDCU UR44, c[0x0][0x370] ;  /* 0x00006e00ff2c77ac */ /* 0x000ee20008000800 */
[----:B------:R-:W-:Y:S01]  /*16a0*/  IMAD.MOV.U32 R8, RZ, RZ, 0x1 ;  /* 0x00000001ff087424 */ /* 0x000fe200078e00ff */
[----:B------:R-:W4:Y:S01]  /*16b0*/  LDCU.64 UR40, c[0x0][0x348] ;  /* 0x00006900ff2877ac */ /* 0x000f220008000a00 */
[----:B------:R-:W-:-:S02]  /*16c0*/  USHF.R.U32.HI UR49, URZ, 0x6, UR29 ;  /* 0x00000006ff317899 */ /* 0x000fc4000801161d */
[----:B--2---:R-:W-:Y:S02]  /*16d0*/  UIADD3 UR5, UPT, UPT, UR6, 0x7f, URZ ;  /* 0x0000007f06057890 */ /* 0x004fe4000fffe0ff */
[----:B------:R-:W-:Y:S02]  /*16e0*/  UIADD3 UR50, UPT, UPT, UR6, 0xfe, URZ ;  /* 0x000000fe06327890 */ /* 0x000fe4000fffe0ff */
[----:B------:R-:W-:Y:S01]  /*16f0*/  USHF.R.S32.HI UR4, URZ, 0x1f, UR5 ;  /* 0x0000001fff047899 */ /* 0x000fe20008011405 */
[----:B------:R-:W2:Y:S03]  /*1700*/  LDCU UR43, c[0x0][0x374] ;  /* 0x00006e80ff2b77ac */ /* 0x000ea60008000800 */
[----:B------:R-:W-:Y:S02]  /*1710*/  ULEA.HI UR4, UR4, UR5, URZ, 0x7 ;  /* 0x0000000504047291 */ /* 0x000fe4000f8f38ff */
[----:B------:R-:W-:-:S02]  /*1720*/  USEL UR30, UR30, 0x2, UP1 ;  /* 0x000000021e1e7887 */ /* 0x000fc40008800000 */
[----:B------:R-:W-:Y:S02]  /*1730*/  USHF.R.S32.HI UR46, URZ, 0x7, UR4 ;  /* 0x00000007ff2e7899 */ /* 0x000fe40008011404 */
[----:B------:R-:W-:Y:S02]  /*1740*/  UIADD3 UR4, UPT, UPT, UR6, -0x1, URZ ;  /* 0xffffffff06047890 */ /* 0x000fe4000fffe0ff */
[----:B------:R-:W-:Y:S02]  /*1750*/  UISETP.LT.U32.AND UP0, UPT, UR46, 0x4, UPT ;  /* 0x000000042e00788c */ /* 0x000fe4000bf01070 */
[----:B------:R-:W-:Y:S02]  /*1760*/  UISETP.GE.U32.AND UP2, UPT, UR4, -0xff, UPT ;  /* 0xffffff010400788c */ /* 0x000fe4000bf46070 */
[----:B------:R-:W-:Y:S01]  /*1770*/  USEL UR45, UR46, 0x4, UP0 ;  /* 0x000000042e2d7887 */ /* 0x000fe20008000000 */
[----:B------:R-:W-:-:S03]  /*1780*/  UMOV UR22, URZ ;  /* 0x000000ff00167c82 */ /* 0x000fc60008000000 */
[----:B------:R-:W-:Y:S02]  /*1790*/  UIADD3 UR23, UPT, UPT, UR45, -0x1, URZ ;  /* 0xffffffff2d177890 */ /* 0x000fe4000fffe0ff */
[----:B------:R-:W-:-:S03]  /*17a0*/  UIADD3 UR48, UPT, UPT, UR46, -UR45, URZ ;  /* 0x8000002d2e307290 */ /* 0x000fc6000fffe0ff */
[----:B------:R-:W-:-:S04]  /*17b0*/  @UP2 UIADD3 UR23, UPT, UPT, UR45, URZ, URZ ;  /* 0x000000ff2d172290 */ /* 0x000fc8000fffe0ff */
[----:B--234-:R-:W-:-:S12]  /*17c0*/  UIADD3 UR23, UPT, UPT, UR23, 0x1, URZ ;  /* 0x0000000117177890 */ /* 0x01cfd8000fffe0ff */
.L_x_42:
[----:B------:R-:W-:Y:S01]  /*17d0*/  UISETP.NE.AND UP0, UPT, UR47, URZ, UPT ;  /* 0x000000ff2f00728c */ /* 0x000fe2000bf05270 */
[----:B------:R-:W2:Y:S08]  /*17e0*/  S2UR UR47, SR_CgaCtaId ;  /* 0x00000000002f79c3 */ /* 0x000eb00000008800 */
[----:B------:R-:W-:Y:S05]  /*17f0*/  BRA.U UP0, `(.L_x_23) ;  /* 0x0000000100347547 */ /* 0x000fea000b800000 */
[----:B------:R-:W3:Y:S01]  /*1800*/  S2R R0, SR_CgaCtaId ;  /* 0x0000000000007919 */ /* 0x000ee20000008800 */
[----:B------:R-:W-:-:S04]  /*1810*/  MOV R2, 0x400 ;  /* 0x0000040000027802 */ /* 0x000fc80000000f00 */
[----:B---3--:R-:W-:Y:S02]  /*1820*/  LEA R0, R0, R2, 0x18 ;  /* 0x0000000200007211 */ /* 0x008fe400078ec0ff */
[----:B------:R-:W-:-:S03]  /*1830*/  SHF.L.U32 R2, R8, 0x1f, RZ ;  /* 0x0000001f08027819 */ /* 0x000fc600000006ff */
[----:B------:R-:W-:-:S04]  /*1840*/  IMAD R0, R9, 0x8, R0 ;  /* 0x0000000809007824 */ /* 0x000fc800078e0200 */
[----:B------:R-:W3:Y:S02]  /*1850*/  SYNCS.PHASECHK.TRANS64.TRYWAIT P0, [R0+URZ+0x100], R2 ;  /* 0x00010002000075a7 */ /* 0x000ee400080011ff */
[----:B---3--:R-:W-:Y:S05]  /*1860*/  @!P0 BRA `(.L_x_24) ;  /* 0x0000007000308947 */ /* 0x008fea0003800000 */
.L_x_138:
[----:B------:R-:W-:Y:S01]  /*1870*/  VIADD R9, R9, 0x1 ;  /* 0x0000000109097836 */ /* 0x000fe20000000000 */
[----:B------:R3:W-:Y:S04]  /*1880*/  SYNCS.ARRIVE.TRANS64.A1T0 RZ, [R0+URZ+0xf0], RZ ;  /* 0x0000f0ff00ff79a7 */ /* 0x0007e800081000ff */
[----:B------:R-:W-:-:S04]  /*1890*/  ISETP.NE.AND P0, PT, R9, 0x2, PT ;  /* 0x000000020900780c */ /* 0x000fc80003f05270 */
[----:B------:R-:W-:Y:S02]  /*18a0*/  SEL R9, R9, RZ, P0 ;  /* 0x000000ff09097207 */ /* 0x000fe40000000000 */
[----:B---3--:R-:W-:-:S04]  /*18b0*/  SEL R0, RZ, 0x1, P0 ;  /* 0x00000001ff007807 */ /* 0x008fc80000000000 */
[----:B------:R-:W-:-:S07]  /*18c0*/  LOP3.LUT R8, R8, R0, RZ, 0x3c, !PT ;  /* 0x0000000008087212 */ /* 0x000fce00078e3cff */
.L_x_23:
[----:B------:R-:W-:Y:S01]  /*18d0*/  UMOV UR13, 0x400 ;  /* 0x00000400000d7882 */ /* 0x000fe20000000000 */
[----:B------:R-:W-:Y:S01]  /*18e0*/  SHF.L.U32 R0, R12, 0x1f, RZ ;  /* 0x0000001f0c007819 */ /* 0x000fe200000006ff */
[----:B--2---:R-:W-:Y:S02]  /*18f0*/  ULEA UR13, UR47, UR13, 0x18 ;  /* 0x0000000d2f0d7291 */ /* 0x004fe4000f8ec0ff */
[----:B------:R-:W-:Y:S02]  /*1900*/  UISETP.GE.U32.AND UP0, UPT, UR50, 0xff, UPT ;  /* 0x000000ff3200788c */ /* 0x000fe4000bf06070 */
[----:B------:R-:W-:Y:S02]  /*1910*/  ULEA UR4, UR22, UR13, 0x3 ;  /* 0x0000000d16047291 */ /* 0x000fe4000f8e18ff */
[----:B------:R-:W-:Y:S02]  /*1920*/  USHF.L.U32 UR35, UR24, 0x6, URZ ;  /* 0x0000000618237899 */ /* 0x000fe400080006ff */
[----:B------:R-:W-:Y:S01]  /*1930*/  ULEA UR19, UR28, UR49, 0x7 ;  /* 0x000000311c137291 */ /* 0x000fe2000f8e38ff */
[----:B------:R-:W-:-:S04]  /*1940*/  UMOV UR14, URZ ;  /* 0x000000ff000e7c82 */ /* 0x000fc80008000000 */
[----:B------:R2:W3:Y:S01]  /*1950*/  SYNCS.PHASECHK.TRANS64.TRYWAIT P0, [UR4+0x20], R0 ;  /* 0x00002000ff0075a7 */ /* 0x0004e20008001104 */
[----:B------:R-:W-:Y:S06]  /*1960*/  BRA.U !UP0, `(.L_x_25) ;  /* 0x0000000108f47547 */ /* 0x000fec000b800000 */
[----:B------:R-:W-:Y:S01]  /*1970*/  UMOV UR21, URZ ;  /* 0x000000ff00157c82 */ /* 0x000fe20008000000 */
[----:B------:R-:W-:-:S05]  /*1980*/  UMOV UR4, UR22 ;  /* 0x0000001600047c82 */ /* 0x000fca0008000000 */
.L_x_31:
[----:B------:R-:W-:Y:S01]  /*1990*/  ULEA UR33, UR4, UR13, 0x3 ;  /* 0x0000000d04217291 */ /* 0x000fe2000f8e18ff */
[----:B---3--:R-:W-:Y:S01]  /*19a0*/  @!P3 MOV R2, 0xc000 ;  /* 0x0000c0000002b802 */ /* 0x008fe20000000f00 */
[----:B-1-3--:R-:W-:Y:S10]  /*19b0*/  @P0 BRA `(.L_x_26) ;  /* 0x00000000000c0947 */ /* 0x00aff40003800000 */
[----:B------:R-:W-:-:S04]  /*19c0*/  SHF.L.U32 R3, R12, 0x1f, RZ ;  /* 0x0000001f0c037819 */ /* 0x000fc800000006ff */
[----:B------:R-:W3:Y:S02]  /*19d0*/  SYNCS.PHASECHK.TRANS64.TRYWAIT P0, [UR33+0x20], R3 ;  /* 0x00002003ff0075a7 */ /* 0x000ee40008001121 */
[----:B---3--:R-:W-:Y:S05]  /*19e0*/  @!P0 BRA `(.L_x_27) ;  /* 0x0000006c00e48947 */ /* 0x008fea0003800000 */
.L_x_26:
[----:B------:R3:W-:Y:S01]  /*19f0*/  @!P3 SYNCS.ARRIVE.TRANS64 RZ, [UR33], R2 ;  /* 0x00000002ffffb9a7 */ /* 0x0007e20008000021 */
[----:B------:R-:W-:-:S04]  /*1a00*/  ULOP3.LUT UR5, UR30, 0x2, URZ, 0xfc, !UPT ;  /* 0x000000021e057892 */ /* 0x000fc8000f8efcff */
[----:B------:R-:W-:-:S09]  /*1a10*/  UISETP.NE.AND UP0, UPT, UR5, 0x2, UPT ;  /* 0x000000020500788c */ /* 0x000fd2000bf05270 */
[----:B------:R-:W-:Y:S05]  /*1a20*/  BRA.U UP0, `(.L_x_28) ;  /* 0x0000000100047547 */ /* 0x000fea000b800000 */
[----:B-1----:R-:W-:Y:S05]  /*1a30*/  BPT.TRAP 0x1 ;  /* 0x000000040000795c */ /* 0x002fea0000300000 */
.L_x_28:
[----:B------:R-:W-:Y:S04]  /*1a40*/  BSSY.RECONVERGENT B0, `(.L_x_29) ;  /* 0x0000003000007945 */ /* 0x000fe80003800200 */
[----:B------:R-:W-:Y:S05]  /*1a50*/  @P2 BRA `(.L_x_30) ;  /* 0x0000000000042947 */ /* 0x000fea0003800000 */
[----:B-1----:R-:W-:Y:S05]  /*1a60*/  BPT.TRAP 0x1 ;  /* 0x000000040000795c */ /* 0x002fea0000300000 */
.L_x_30:
[----:B-1----:R-:W-:Y:S05]  /*1a70*/  BSYNC.RECONVERGENT B0 ;  /* 0x0000000000007941 */ /* 0x002fea0003800200 */
.L_x_29:
[----:B------:R-:W-:Y:S02]  /*1a80*/  UIADD3 UR5, UPT, UPT, UR4, 0x1, URZ ;  /* 0x0000000104057890 */ /* 0x000fe4000fffe0ff */
[----:B------:R-:W-:Y:S02]  /*1a90*/  USHF.L.U32 UR4, UR4, 0xe, URZ ;  /* 0x0000000e04047899 */ /* 0x000fe400080006ff */
[----:B------:R-:W-:Y:S02]  /*1aa0*/  UISETP.NE.AND UP0, UPT, UR5, 0x4, UPT ;  /* 0x000000040500788c */ /* 0x000fe4000bf05270 */
[----:B------:R-:W-:Y:S02]  /*1ab0*/  USHF.L.U32 UR34, UR21, 0x7, URZ ;  /* 0x0000000715227899 */ /* 0x000fe400080006ff */
[----:B------:R-:W-:Y:S02]  /*1ac0*/  USEL UR6, URZ, 0x1, UP0 ;  /* 0x00000001ff067887 */ /* 0x000fe40008000000 */
[----:B------:R-:W-:-:S02]  /*1ad0*/  USEL UR22, UR5, URZ, UP0 ;  /* 0x000000ff05167287 */ /* 0x000fc40008000000 */
[----:B------:R-:W-:Y:S02]  /*1ae0*/  UIADD3 UR14, UP0, UPT, UR40, 0x180, URZ ;  /* 0x00000180280e7890 */ /* 0x000fe4000ff1e0ff */
[----:B------:R-:W-:Y:S01]  /*1af0*/  ULOP3.LUT UR8, UR4, UR29, URZ, 0xfc, !UPT ;  /* 0x0000001d04087292 */ /* 0x000fe2000f8efcff */
[----:B------:R-:W-:Y:S01]  /*1b00*/  LOP3.LUT R12, R12, UR6, RZ, 0x3c, !PT ;  /* 0x000000060c0c7c12 */ /* 0x000fe2000f8e3cff */
[----:B------:R-:W-:Y:S02]  /*1b10*/  UIADD3 UR21, UPT, UPT, UR21, 0x1, URZ ;  /* 0x0000000115157890 */ /* 0x000fe4000fffe0ff */
[----:B------:R-:W-:Y:S01]  /*1b20*/  UIADD3 UR6, UP1, UPT, UR40, 0x80, URZ ;  /* 0x0000008028067890 */ /* 0x000fe2000ff3e0ff */
[----:B--2---:R-:W-:Y:S01]  /*1b30*/  SHF.L.U32 R0, R12, 0x1f, RZ ;  /* 0x0000001f0c007819 */ /* 0x004fe200000006ff */
[----:B------:R-:W-:Y:S02]  /*1b40*/  UIADD3 UR24, UPT, UPT, UR13, UR4, URZ ;  /* 0x000000040d187290 */ /* 0x000fe4000fffe0ff */
[----:B------:R-:W-:-:S02]  /*1b50*/  UIADD3.X UR15, UPT, UPT, URZ, UR41, URZ, UP0, !UPT ;  /* 0x00000029ff0f7290 */ /* 0x000fc400087fe4ff */
[----:B------:R-:W-:Y:S02]  /*1b60*/  ULEA UR8, UR8, UR13, 0x1 ;  /* 0x0000000d08087291 */ /* 0x000fe4000f8e08ff */
[----:B------:R-:W-:Y:S02]  /*1b70*/  ULEA UR5, UR22, UR13, 0x3 ;  /* 0x0000000d16057291 */ /* 0x000fe4000f8e18ff */
[----:B------:R-:W-:Y:S02]  /*1b80*/  UISETP.NE.AND UP0, UPT, UR21, UR23, UPT ;  /* 0x000000171500728c */ /* 0x000fe4000bf05270 */
[----:B------:R-:W-:Y:S02]  /*1b90*/  UIADD3.X UR7, UPT, UPT, URZ, UR41, URZ, UP1, !UPT ;  /* 0x00000029ff077290 */ /* 0x000fe40008ffe4ff */
[----:B------:R-:W-:Y:S02]  /*1ba0*/  UIADD3 UR32, UPT, UPT, UR24, 0x4400, URZ ;  /* 0x0000440018207890 */ /* 0x000fe4000fffe0ff */
[----:B------:R-:W-:Y:S01]  /*1bb0*/  UIADD3 UR26, UPT, UPT, UR34, 0x40, URZ ;  /* 0x00000040221a7890 */ /* 0x000fe2000fffe0ff */
[----:B------:R4:W1:Y:S01]  /*1bc0*/  SYNCS.PHASECHK.TRANS64.TRYWAIT P0, [UR5+0x20], R0 ;  /* 0x00002000ff0075a7 */ /* 0x0008620008001105 */
[----:B------:R-:W-:-:S02]  /*1bd0*/  UIADD3 UR24, UPT, UPT, UR24, 0x6400, URZ ;  /* 0x0000640018187890 */ /* 0x000fc4000fffe0ff */
[----:B------:R-:W-:Y:S02]  /*1be0*/  UIADD3 UR16, UPT, UPT, UR8, 0x14400, URZ ;  /* 0x0001440008107890 */ /* 0x000fe4000fffe0ff */
[----:B------:R-:W-:Y:S01]  /*1bf0*/  UIADD3 UR8, UPT, UPT, UR8, 0x18400, URZ ;  /* 0x0001840008087890 */ /* 0x000fe2000fffe0ff */
[----:B------:R-:W-:Y:S01]  /*1c00*/  UMOV UR38, 0x0 ;  /* 0x0000000000267882 */ /* 0x000fe20000000000 */
[----:B------:R-:W-:Y:S01]  /*1c10*/  UMOV UR39, 0x10000000 ;  /* 0x1000000000277882 */ /* 0x000fe20000000000 */
[----:B------:R-:W-:Y:S01]  /*1c20*/  UMOV UR25, UR33 ;  /* 0x0000002100197c82 */ /* 0x000fe20008000000 */
[----:B------:R-:W-:Y:S01]  /*1c30*/  UMOV UR27, UR35 ;  /* 0x00000023001b7c82 */ /* 0x000fe20008000000 */
[----:B------:R-:W-:Y:S01]  /*1c40*/  UMOV UR28, UR36 ;  /* 0x00000024001c7c82 */ /* 0x000fe20008000000 */
[----:B------:R-:W-:Y:S01]  /*1c50*/  UMOV UR5, 0x30000 ;  /* 0x0003000000057882 */ /* 0x000fe20000000000 */
[----:B------:R-:W-:Y:S01]  /*1c60*/  UMOV UR17, UR33 ;  /* 0x0000002100117c82 */ /* 0x000fe20008000000 */
[----:B------:R-:W-:Y:S01]  /*1c70*/  UMOV UR20, UR36 ;  /* 0x0000002400147c82 */ /* 0x000fe20008000000 */
[----:B------:R-:W-:Y:S01]  /*1c80*/  UMOV UR18, UR34 ;  /* 0x0000002200127c82 */ /* 0x000fe20008000000 */
[----:B------:R-:W-:Y:S01]  /*1c90*/  UTMALDG.3D [UR32], [UR6], desc[UR38] ;  /* 0x00002620060075b4 */ /* 0x000fe20008011000 */
[----:B------:R-:W-:Y:S01]  /*1ca0*/  UMOV UR11, UR19 ;  /* 0x00000013000b7c82 */ /* 0x000fe20008000000 */
[----:B------:R-:W-:Y:S01]  /*1cb0*/  UMOV UR12, UR36 ;  /* 0x00000024000c7c82 */ /* 0x000fe20008000000 */
[----:B------:R-:W-:Y:S01]  /*1cc0*/  UMOV UR9, UR33 ;  /* 0x0000002100097c82 */ /* 0x000fe20008000000 */
[----:B------:R-:W-:Y:S01]  /*1cd0*/  UMOV UR10, UR26 ;  /* 0x0000001a000a7c82 */ /* 0x000fe20008000000 */
[----:B------:R-:W-:Y:S01]  /*1ce0*/  UMOV UR4, UR22 ;  /* 0x0000001600047c82 */ /* 0x000fe20008000000 */
[----:B------:R-:W-:Y:S01]  /*1cf0*/  UTMALDG.3D [UR24], [UR6], desc[UR38] ;  /* 0x00002618060075b4 */ /* 0x000fe20008011000 */
[----:B------:R-:W-:Y:S01]  /*1d00*/  UTMALDG.3D.MULTICAST [UR16], [UR14], UR5, desc[UR38] ;  /* 0x000026100e0073b4 */ /* 0x000fe20008011805 */
[----:B------:R2:W-:Y:S02]  /*1d10*/  UTMALDG.3D.MULTICAST [UR8], [UR14], UR5, desc[UR38] ;  /* 0x000026080e0073b4 */ /* 0x0005e40008011805 */
[----:B--2---:R-:W-:Y:S01]  /*1d20*/  UMOV UR14, UR23 ;  /* 0x00000017000e7c82 */ /* 0x004fe20008000000 */
[----:B----4-:R-:W-:Y:S05]  /*1d30*/  BRA.U UP0, `(.L_x_31) ;  /* 0xfffffffd00147547 */ /* 0x010fea000b83ffff */
.L_x_25:
[----:B------:R-:W-:Y:S01]  /*1d40*/  ULEA UR4, UR22, UR13, 0x3 ;  /* 0x0000000d16047291 */ /* 0x000fe2000f8e18ff */
[----:B--2---:R-:W-:Y:S01]  /*1d50*/  SHF.L.U32 R0, R12, 0x1f, RZ ;  /* 0x0000001f0c007819 */ /* 0x004fe200000006ff */
[----:B------:R-:W-:Y:S01]  /*1d60*/  @!P1 SYNCS.ARRIVE.TRANS64.A1T0 RZ, [UR13+0x88], RZ ;  /* 0x000088ffffff99a7 */ /* 0x000fe2000810000d */
[----:B------:R-:W-:-:S06]  /*1d70*/  UISETP.GT.AND UP0, UPT, UR46, UR45, UPT ;  /* 0x0000002d2e00728c */ /* 0x000fcc000bf04270 */
[----:B-1-3--:R1:W2:Y:S03]  /*1d80*/  SYNCS.PHASECHK.TRANS64.TRYWAIT P0, [UR4+0x20], R0 ;  /* 0x00002000ff0075a7 */ /* 0x00a2a60008001104 */
[----:B------:R-:W-:Y:S05]  /*1d90*/  BRA.U !UP0, `(.L_x_32) ;  /* 0x0000000108f07547 */ /* 0x000fea000b800000 */
[----:B------:R-:W-:Y:S01]  /*1da0*/  UIADD3 UR15, UPT, UPT, UR48, UR14, URZ ;  /* 0x0000000e300f7290 */ /* 0x000fe2000fffe0ff */
[----:B------:R-:W-:-:S11]  /*1db0*/  UMOV UR4, UR22 ;  /* 0x0000001600047c82 */ /* 0x000fd60008000000 */
.L_x_38:
[----:B------:R-:W-:Y:S01]  /*1dc0*/  ULEA UR33, UR4, UR13, 0x3 ;  /* 0x0000000d04217291 */ /* 0x000fe2000f8e18ff */
[----:B--2---:R-:W-:Y:S01]  /*1dd0*/  @!P3 MOV R2, 0xc000 ;  /* 0x0000c0000002b802 */ /* 0x004fe20000000f00 */
[----:B--2-4-:R-:W-:Y:S10]  /*1de0*/  @P0 BRA `(.L_x_33) ;  /* 0x00000000000c0947 */ /* 0x014ff40003800000 */
[----:B------:R-:W-:-:S04]  /*1df0*/  SHF.L.U32 R3, R12, 0x1f, RZ ;  /* 0x0000001f0c037819 */ /* 0x000fc800000006ff */
[----:B------:R-:W2:Y:S02]  /*1e00*/  SYNCS.PHASECHK.TRANS64.TRYWAIT P0, [UR33+0x20], R3 ;  /* 0x00002003ff0075a7 */ /* 0x000ea40008001121 */
[----:B--2---:R-:W-:Y:S05]  /*1e10*/  @!P0 BRA `(.L_x_34) ;  /* 0x0000006800f08947 */ /* 0x004fea0003800000 */
.L_x_33:
[----:B------:R2:W-:Y:S01]  /*1e20*/  @!P3 SYNCS.ARRIVE.TRANS64 RZ, [UR33], R2 ;  /* 0x00000002ffffb9a7 */ /* 0x0005e20008000021 */
[----:B------:R-:W-:-:S04]  /*1e30*/  ULOP3.LUT UR5, UR30, 0x2, URZ, 0xfc, !UPT ;  /* 0x000000021e057892 */ /* 0x000fc8000f8efcff */
[----:B------:R-:W-:-:S09]  /*1e40*/  UISETP.NE.AND UP0, UPT, UR5, 0x2, UPT ;  /* 0x000000020500788c */ /* 0x000fd2000bf05270 */
[----:B------:R-:W-:Y:S05]  /*1e50*/  BRA.U UP0, `(.L_x_35) ;  /* 0x0000000100047547 */ /* 0x000fea000b800000 */
[----:B------:R-:W-:Y:S05]  /*1e60*/  BPT.TRAP 0x1 ;  /* 0x000000040000795c */ /* 0x000fea0000300000 */
.L_x_35:
[----:B------:R-:W-:Y:S04]  /*1e70*/  BSSY.RECONVERGENT B0, `(.L_x_36) ;  /* 0x0000003000007945 */ /* 0x000fe80003800200 */
[----:B------:R-:W-:Y:S05]  /*1e80*/  @P2 BRA `(.L_x_37) ;  /* 0x0000000000042947 */ /* 0x000fea0003800000 */
[----:B------:R-:W-:Y:S05]  /*1e90*/  BPT.TRAP 0x1 ;  /* 0x000000040000795c */ /* 0x000fea0000300000 */
.L_x_37:
[----:B------:R-:W-:Y:S05]  /*1ea0*/  BSYNC.RECONVERGENT B0 ;  /* 0x0000000000007941 */ /* 0x000fea0003800200 */
.L_x_36:
[----:B------:R-:W-:Y:S02]  /*1eb0*/  UIADD3 UR5, UPT, UPT, UR4, 0x1, URZ ;  /* 0x0000000104057890 */ /* 0x000fe4000fffe0ff */
[----:B------:R-:W-:Y:S02]  /*1ec0*/  USHF.L.U32 UR7, UR4, 0xe, URZ ;  /* 0x0000000e04077899 */ /* 0x000fe400080006ff */
[----:B------:R-:W-:Y:S02]  /*1ed0*/  UISETP.NE.AND UP0, UPT, UR5, 0x4, UPT ;  /* 0x000000040500788c */ /* 0x000fe4000bf05270 */
[----:B------:R-:W-:Y:S02]  /*1ee0*/  ULOP3.LUT UR8, UR7, UR29, URZ, 0xfc, !UPT ;  /* 0x0000001d07087292 */ /* 0x000fe4000f8efcff */
[----:B------:R-:W-:Y:S02]  /*1ef0*/  USEL UR6, URZ, 0x1, UP0 ;  /* 0x00000001ff067887 */ /* 0x000fe40008000000 */
[----:B------:R-:W-:-:S02]  /*1f00*/  USEL UR22, UR5, URZ, UP0 ;  /* 0x000000ff05167287 */ /* 0x000fc40008000000 */
[----:B------:R-:W-:Y:S02]  /*1f10*/  UIADD3 UR4, UP1, UPT, UR40, 0x80, URZ ;  /* 0x0000008028047890 */ /* 0x000fe4000ff3e0ff */
[----:B------:R-:W-:Y:S01]  /*1f20*/  ULEA UR5, UR22, UR13, 0x3 ;  /* 0x0000000d16057291 */ /* 0x000fe2000f8e18ff */
[----:B------:R-:W-:Y:S01]  /*1f30*/  LOP3.LUT R12, R12, UR6, RZ, 0x3c, !PT ;  /* 0x000000060c0c7c12 */ /* 0x000fe2000f8e3cff */
[----:B------:R-:W-:Y:S02]  /*1f40*/  UIADD3 UR24, UPT, UPT, UR13, UR7, URZ ;  /* 0x000000070d187290 */ /* 0x000fe4000fffe0ff */
[----:B------:R-:W-:Y:S01]  /*1f50*/  USHF.L.U32 UR34, UR14, 0x7, URZ ;  /* 0x000000070e227899 */ /* 0x000fe200080006ff */
[----:B-1----:R-:W-:Y:S01]  /*1f60*/  SHF.L.U32 R0, R12, 0x1f, RZ ;  /* 0x0000001f0c007819 */ /* 0x002fe200000006ff */
[----:B------:R-:W-:Y:S02]  /*1f70*/  UIADD3 UR6, UP0, UPT, UR40, 0x180, URZ ;  /* 0x0000018028067890 */ /* 0x000fe4000ff1e0ff */
[----:B------:R-:W-:Y:S01]  /*1f80*/  ULEA UR8, UR8, UR13, 0x1 ;  /* 0x0000000d08087291 */ /* 0x000fe2000f8e08ff */
[----:B------:R3:W4:Y:S01]  /*1f90*/  SYNCS.PHASECHK.TRANS64.TRYWAIT P0, [UR5+0x20], R0 ;  /* 0x00002000ff0075a7 */ /* 0x0007220008001105 */
[----:B------:R-:W-:-:S02]  /*1fa0*/  UIADD3.X UR5, UPT, UPT, URZ, UR41, URZ, UP1, !UPT ;  /* 0x00000029ff057290 */ /* 0x000fc40008ffe4ff */
[----:B------:R-:W-:Y:S02]  /*1fb0*/  UIADD3 UR32, UPT, UPT, UR24, 0x4400, URZ ;  /* 0x0000440018207890 */ /* 0x000fe4000fffe0ff */
[----:B------:R-:W-:Y:S02]  /*1fc0*/  UIADD3 UR26, UPT, UPT, UR34, 0x40, URZ ;  /* 0x00000040221a7890 */ /* 0x000fe4000fffe0ff */
[----:B------:R-:W-:Y:S02]  /*1fd0*/  UIADD3 UR24, UPT, UPT, UR24, 0x6400, URZ ;  /* 0x0000640018187890 */ /* 0x000fe4000fffe0ff */
[----:B------:R-:W-:Y:S02]  /*1fe0*/  UIADD3.X UR7, UPT, UPT, URZ, UR41, URZ, UP0, !UPT ;  /* 0x00000029ff077290 */ /* 0x000fe400087fe4ff */
        /* <DEDUP_REMOVED lines=16> */
[----:B------:R-:W-:Y:S01]  /*20f0*/  UIADD3 UR14, UPT, UPT, UR14, 0x1, URZ ;  /* 0x000000010e0e7890 */ /* 0x000fe2000fffe0ff */
[----:B------:R1:W-:Y:S03]  /*2100*/  UTMALDG.3D [UR24], [UR4], desc[UR38] ;  /* 0x00002618040075b4 */ /* 0x0003e60008011000 */
[----:B------:R-:W-:Y:S01]  /*2110*/  UISETP.NE.AND UP0, UPT, UR14, UR15, UPT ;  /* 0x0000000f0e00728c */ /* 0x000fe2000bf05270 */
[----:B------:R3:W-:Y:S01]  /*2120*/  UTMALDG.3D.MULTICAST [UR16], [UR6], UR21, desc[UR38] ;  /* 0x00002610060073b4 */ /* 0x0007e20008011815 */
[----:B------:R3:W-:Y:S01]  /*2130*/  UTMALDG.3D.MULTICAST [UR8], [UR6], UR21, desc[UR38] ;  /* 0x00002608060073b4 */ /* 0x0007e20008011815 */
[----:B-1----:R-:W-:-:S06]  /*2140*/  UMOV UR4, UR22 ;  /* 0x0000001600047c82 */ /* 0x002fcc0008000000 */
[----:B---3--:R-:W-:Y:S05]  /*2150*/  BRA.U UP0, `(.L_x_38) ;  /* 0xfffffffd00187547 */ /* 0x008fea000b83ffff */
.L_x_32:
[C---:B------:R-:W-:Y:S01]  /*2160*/  LEA R3, R11.reuse, UR13, 0x3 ;  /* 0x0000000d0b037c11 */ /* 0x040fe2000f8e18ff */
[----:B------:R-:W-:Y:S01]  /*2170*/  NOP ;  /* 0x0000000000007918 */ /* 0x000fe20000000000 */
[----:B-1----:R-:W-:Y:S02]  /*2180*/  SHF.L.U32 R0, R10, 0x1f, RZ ;  /* 0x0000001f0a007819 */ /* 0x002fe400000006ff */
[----:B------:R-:W-:Y:S02]  /*2190*/  LEA R4, R11, UR13, 0x4 ;  /* 0x0000000d0b047c11 */ /* 0x000fe4000f8e20ff */
[----:B--2-4-:R-:W1:Y:S02]  /*21a0*/  SYNCS.PHASECHK.TRANS64.TRYWAIT P0, [R3+URZ+0x90], R0 ;  /* 0x00009000030075a7 */ /* 0x014e6400080011ff */
[----:B-1----:R-:W-:Y:S05]  /*21b0*/  @!P0 BRA `(.L_x_39) ;  /* 0x0000006800208947 */ /* 0x002fea0003800000 */
.L_x_141:
[----:B------:R-:W2:Y:S01]  /*21c0*/  LDS.128 R4, [R4+0x120] ;  /* 0x0001200004047984 */ /* 0x000ea20000000c00 */
[----:B------:R-:W-:Y:S01]  /*21d0*/  UISETP.GE.AND UP0, UPT, UR42, 0x1, UPT ;  /* 0x000000012a00788c */ /* 0x000fe2000bf06270 */
[----:B------:R-:W-:Y:S01]  /*21e0*/  @!PT LDS RZ, [RZ] ;  /* 0x00000000fffff984 */ /* 0x000fe20000000800 */
[----:B------:R-:W-:Y:S01]  /*21f0*/  @!PT LDS RZ, [RZ] ;  /* 0x00000000fffff984 */ /* 0x000fe20000000800 */
[----:B------:R-:W-:Y:S01]  /*2200*/  @!PT LDS RZ, [RZ] ;  /* 0x00000000fffff984 */ /* 0x000fe20000000800 */
[----:B------:R-:W-:Y:S01]  /*2210*/  @!PT LDS RZ, [RZ] ;  /* 0x00000000fffff984 */ /* 0x000fe20000000800 */
[----:B------:R3:W-:Y:S06]  /*2220*/  MEMBAR.ALL.CTA ;  /* 0x0000000000007992 */ /* 0x0007ec0000008000 */
[----:B---3--:R-:W3:Y:S01]  /*2230*/  FENCE.VIEW.ASYNC.S ;  /* 0x00000000000073c6 */ /* 0x008ee20000000000 */
[----:B--2---:R-:W-:-:S13]  /*2240*/  LOP3.LUT P0, RZ, R6, 0x1, RZ, 0xc0, !PT ;  /* 0x0000000106ff7812 */ /* 0x004fda000780c0ff */
[----:B---3--:R-:W-:Y:S01]  /*2250*/  VOTEU.ANY UP1, P0 ;  /* 0x0000000000ff7886 */ /* 0x008fe20000020100 */
[----:B------:R-:W-:-:S13]  /*2260*/  PLOP3.LUT P0, PT, PT, PT, UP1, 0x80, 0x8 ;  /* 0x000000000008781c */ /* 0x000fda0003f0f018 */
[----:B-1----:R-:W-:Y:S02]  /*2270*/  @P0 LOP3.LUT R0, R5, 0xffff, RZ, 0xc0, !PT ;  /* 0x0000ffff05000812 */ /* 0x002fe400078ec0ff */
[----:B------:R-:W-:Y:S02]  /*2280*/  @P0 MOV R2, R4 ;  /* 0x0000000400020202 */ /* 0x000fe40000000f00 */
[----:B------:R-:W-:Y:S01]  /*2290*/  @P0 R2UR UR5, R0 ;  /* 0x00000000000502ca */ /* 0x000fe200000e0000 */
[----:B------:R-:W-:Y:S01]  /*22a0*/  VIADD R0, R3, 0xa0 ;  /* 0x000000a003007836 */ /* 0x000fe20000000000 */
[----:B------:R-:W-:Y:S02]  /*22b0*/  @P0 SHF.R.U32.HI R4, RZ, 0x10, R5 ;  /* 0x00000010ff040819 */ /* 0x000fe40000011605 */
[----:B------:R-:W-:Y:S02]  /*22c0*/  @P0 R2UR UR6, R2 ;  /* 0x00000000020602ca */ /* 0x000fe400000e0000 */
[----:B------:R-:W-:-:S02]  /*22d0*/  PRMT R0, RZ, 0x654, R0 ;  /* 0x00000654ff007816 */ /* 0x000fc40000000000 */
[----:B------:R-:W-:Y:S02]  /*22e0*/  @P0 R2UR UR4, R4 ;  /* 0x00000000040402ca */ /* 0x000fe400000e0000 */
[----:B------:R1:W-:Y:S03]  /*22f0*/  SYNCS.ARRIVE.TRANS64.RED.A1T0 RZ, [R0+URZ], RZ ;  /* 0x000000ff00ff79a7 */ /* 0x0003e600081004ff */
[----:B------:R-:W-:-:S04]  /*2300*/  @UP1 UMOV UR31, UR5 ;  /* 0x00000005001f1c82 */ /* 0x000fc80008000000 */
[----:B------:R-:W-:-:S04]  /*2310*/  @UP1 UMOV UR37, UR6 ;  /* 0x0000000600251c82 */ /* 0x000fc80008000000 */
[----:B------:R-:W-:Y:S01]  /*2320*/  @UP1 UMOV UR36, UR4 ;  /* 0x0000000400241c82 */ /* 0x000fe20008000000 */
[----:B------:R-:W-:Y:S05]  /*2330*/  BRA.U !UP0, `(.L_x_40) ;  /* 0x0000000108d47547 */ /* 0x000fea000b800000 */
[----:B------:R-:W2:Y:S01]  /*2340*/  LDCU.128 UR16, c[0x0][0xb10] ;  /* 0x00016200ff1077ac */ /* 0x000ea20008000c00 */
[----:B------:R-:W3:Y:S01]  /*2350*/  LDCU UR12, c[0x0][0xb20] ;  /* 0x00016400ff0c77ac */ /* 0x000ee20008000800 */
[----:B------:R-:W4:Y:S01]  /*2360*/  LDCU UR24, c[0x0][0xb0c] ;  /* 0x00016180ff1877ac */ /* 0x000f220008000800 */
[----:B------:R-:W1:Y:S01]  /*2370*/  LDCU.64 UR8, c[0x0][0xb28] ;  /* 0x00016500ff0877ac */ /* 0x000e620008000a00 */
[----:B------:R-:W-:Y:S02]  /*2380*/  UISETP.NE.AND UP3, UPT, UR42, 0x1, UPT ;  /* 0x000000012a00788c */ /* 0x000fe4000bf65270 */
[----:B--2---:R-:W-:Y:S02]  /*2390*/  UIMAD.WIDE.U32 UR6, UR43, UR19, URZ ;  /* 0x000000132b0672a5 */ /* 0x004fe4000f8e00ff */
[----:B------:R-:W-:Y:S02]  /*23a0*/  UIMAD.WIDE.U32 UR4, UR44, UR16, URZ ;  /* 0x000000102c0472a5 */ /* 0x000fe4000f8e00ff */
[----:B------:R-:W-:-:S02]  /*23b0*/  UISETP.NE.AND UP0, UPT, UR18, 0x1, UPT ;  /* 0x000000011200788c */ /* 0x000fc4000bf05270 */
[----:B------:R-:W-:Y:S01]  /*23c0*/  UIMAD.WIDE.U32 UR20, UR31, UR19, URZ ;  /* 0x000000131f1472a5 */ /* 0x000fe2000f8e00ff */
[----:B------:R-:W-:Y:S02]  /*23d0*/  UMOV UR6, UR7 ;  /* 0x0000000700067c82 */ /* 0x000fe40008000000 */
[----:B------:R-:W-:Y:S01]  /*23e0*/  UMOV UR4, UR5 ;  /* 0x0000000500047c82 */ /* 0x000fe20008000000 */
[----:B---3--:R-:W-:Y:S02]  /*23f0*/  USHF.R.U32.HI UR6, URZ, UR12, UR6 ;  /* 0x0000000cff067299 */ /* 0x008fe40008011606 */
[----:B----4-:R-:W-:Y:S02]  /*2400*/  UISETP.NE.AND UP2, UPT, UR24, 0x1, UPT ;  /* 0x000000011800788c */ /* 0x010fe4000bf45270 */
[----:B------:R-:W-:Y:S02]  /*2410*/  USHF.R.U32.HI UR4, URZ, UR17, UR4 ;  /* 0x00000011ff047299 */ /* 0x000fe40008011604 */
[----:B------:R-:W-:-:S02]  /*2420*/  USEL UR5, UR43, UR6, !UP0 ;  /* 0x000000062b057287 */ /* 0x000fc4000c000000 */
[----:B------:R-:W-:Y:S02]  /*2430*/  USEL UR6, UR44, UR4, !UP2 ;  /* 0x000000042c067287 */ /* 0x000fe4000d000000 */
[----:B-1----:R-:W-:Y:S01]  /*2440*/  UIMAD.WIDE.U32 UR10, UR5, UR8, URZ ;  /* 0x00000008050a72a5 */ /* 0x002fe2000f8e00ff */
[----:B------:R-:W-:Y:S01]  /*2450*/  UMOV UR4, UR21 ;  /* 0x0000001500047c82 */ /* 0x000fe20008000000 */
[----:B------:R-:W-:Y:S02]  /*2460*/  UIMAD.WIDE.U32 UR14, UR37, UR16, URZ ;  /* 0x00000010250e72a5 */ /* 0x000fe4000f8e00ff */
[----:B------:R-:W-:-:S03]  /*2470*/  UIMAD.WIDE.U32 UR20, UR6, UR8, URZ ;  /* 0x00000008061472a5 */ /* 0x000fc6000f8e00ff */
[----:B------:R-:W-:Y:S01]  /*2480*/  UMOV UR10, UR11 ;  /* 0x0000000b000a7c82 */ /* 0x000fe20008000000 */
[----:B------:R-:W-:Y:S02]  /*2490*/  USHF.R.U32.HI UR4, URZ, UR12, UR4 ;  /* 0x0000000cff047299 */ /* 0x000fe40008011604 */
[----:B------:R-:W-:Y:S01]  /*24a0*/  @UP3 USHF.R.U32.HI UR5, URZ, UR9, UR10 ;  /* 0x00000009ff053299 */ /* 0x000fe2000801160a */
[----:B------:R-:W-:Y:S01]  /*24b0*/  UMOV UR14, UR15 ;  /* 0x0000000f000e7c82 */ /* 0x000fe20008000000 */
[----:B------:R-:W-:Y:S01]  /*24c0*/  UMOV UR20, UR21 ;  /* 0x0000001500147c82 */ /* 0x000fe20008000000 */
[----:B------:R-:W-:Y:S02]  /*24d0*/  USHF.R.U32.HI UR17, URZ, UR17, UR14 ;  /* 0x00000011ff117299 */ /* 0x000fe4000801160e */
[----:B------:R-:W-:Y:S02]  /*24e0*/  USEL UR4, UR31, UR4, !UP0 ;  /* 0x000000041f047287 */ /* 0x000fe4000c000000 */
[----:B------:R-:W-:-:S02]  /*24f0*/  @UP3 USHF.R.U32.HI UR6, URZ, UR9, UR20 ;  /* 0x00000009ff063299 */ /* 0x000fc40008011614 */
[----:B------:R-:W-:Y:S02]  /*2500*/  UIMAD UR7, UR42, UR5, URZ ;  /* 0x000000052a0772a4 */ /* 0x000fe4000f8e02ff */
[----:B------:R-:W-:Y:S02]  /*2510*/  USEL UR5, UR37, UR17, !UP2 ;  /* 0x0000001125057287 */ /* 0x000fe4000d000000 */
[----:B------:R-:W-:Y:S02]  /*2520*/  UIMAD UR10, UR42, UR6, URZ ;  /* 0x000000062a0a72a4 */ /* 0x000fe4000f8e02ff */
[----:B------:R-:W-:Y:S02]  /*2530*/  UISETP.GE.AND UP0, UPT, UR4, UR7, UPT ;  /* 0x000000070400728c */ /* 0x000fe4000bf06270 */
[----:B------:R-:W-:Y:S02]  /*2540*/  UIMAD.WIDE.U32 UR14, UR4, UR8, URZ ;  /* 0x00000008040e72a5 */ /* 0x000fe4000f8e00ff */
[----:B------:R-:W-:-:S02]  /*2550*/  UISETP.GE.OR UP0, UPT, UR5, UR10, UP0 ;  /* 0x0000000a0500728c */ /* 0x000fc40008706670 */
[----:B------:R-:W-:Y:S02]  /*2560*/  UIMAD.WIDE.U32 UR10, UR5, UR8, URZ ;  /* 0x00000008050a72a5 */ /* 0x000fe4000f8e00ff */
[----:B------:R-:W-:Y:S01]  /*2570*/  UIADD3 UR12, UPT, UPT, -UR4, URZ, URZ ;  /* 0x000000ff040c7290 */ /* 0x000fe2000fffe1ff */
[----:B------:R-:W-:Y:S01]  /*2580*/  UMOV UR8, UR15 ;  /* 0x0000000f00087c82 */ /* 0x000fe20008000000 */
[----:B------:R-:W-:Y:S02]  /*2590*/  UIADD3 UR10, UPT, UPT, -UR5, URZ, URZ ;  /* 0x000000ff050a7290 */ /* 0x000fe4000fffe1ff */
[----:B------:R-:W-:-:S03]  /*25a0*/  USHF.R.U32.HI UR8, URZ, UR9, UR8 ;  /* 0x00000009ff087299 */ /* 0x000fc60008011608 */
[----:B------:R-:W-:Y:S01]  /*25b0*/  @!UP0 UMOV UR7, UR11 ;  /* 0x0000000b00078c82 */ /* 0x000fe20008000000 */
[----:B------:R-:W-:Y:S02]  /*25c0*/  UIMAD UR12, UR18, UR12, UR31 ;  /* 0x0000000c120c72a4 */ /* 0x000fe4000f8e021f */
[----:B------:R-:W-:Y:S02]  /*25d0*/  USEL UR8, UR4, UR8, !UP3 ;  /* 0x0000000804087287 */ /* 0x000fe4000d800000 */
[----:B------:R-:W-:Y:S02]  /*25e0*/  @!UP0 USHF.R.U32.HI UR7, URZ, UR9, UR7 ;  /* 0x00000009ff078299 */ /* 0x000fe40008011607 */
[----:B------:R-:W-:Y:S02]  /*25f0*/  UIADD3 UR9, UPT, UPT, -UR8, URZ, URZ ;  /* 0x000000ff08097290 */ /* 0x000fe4000fffe1ff */
[----:B------:R-:W-:Y:S02]  /*2600*/  @!UP0 USEL UR7, UR5, UR7, !UP3 ;  /* 0x0000000705078287 */ /* 0x000fe4000d800000 */
[----:B------:R-:W-:-:S02]  /*2610*/  UIMAD UR9, UR42, UR9, UR4 ;  /* 0x000000092a0972a4 */ /* 0x000fc4000f8e0204 */
[----:B------:R-:W-:Y:S02]  /*2620*/  @!UP0 UIADD3 UR8, UPT, UPT, UR8, -UR7, URZ ;  /* 0x8000000708088290 */ /* 0x000fe4000fffe0ff */
[----:B------:R-:W-:Y:S02]  /*2630*/  @!UP0 UIMAD UR7, UR9, UR6, UR7 ;  /* 0x00000006090782a4 */ /* 0x000fe4000f8e0207 */
[----:B------:R-:W-:Y:S02]  /*2640*/  @!UP0 UIMAD UR4, UR42, UR8, UR5 ;  /* 0x000000082a0482a4 */ /* 0x000fe4000f8e0205 */
[----:B------:R-:W-:Y:S02]  /*2650*/  UIMAD UR6, UR24, UR10, UR37 ;  /* 0x0000000a180672a4 */ /* 0x000fe4000f8e0225 */
[----:B------:R-:W-:Y:S01]  /*2660*/  UIMAD UR31, UR4, UR18, UR12 ;  /* 0x00000012041f72a4 */ /* 0x000fe2000f8e020c */
[----:B------:R-:W-:Y:S02]  /*2670*/  @!UP0 UMOV UR5, UR7 ;  /* 0x0000000700058c82 */ /* 0x000fe40008000000 */
[----:B------:R-:W-:-:S12]  /*2680*/  UIMAD UR37, UR5, UR24, UR6 ;  /* 0x00000018052572a4 */ /* 0x000fd8000f8e0206 */
.L_x_40:
[----:B------:R-:W2:Y:S02]  /*2690*/  LDCU UR4, c[0x0][0xb30] ;  /* 0x00016600ff0477ac */ /* 0x000ea40008000800 */
[----:B--2---:R-:W-:-:S09]  /*26a0*/  UISETP.NE.AND UP0, UPT, UR4, 0x1, UPT ;  /* 0x000000010400788c */ /* 0x004fd2000bf05270 */
[----:B------:R-:W-:Y:S05]  /*26b0*/  BRA.U UP0, `(.L_x_41) ;  /* 0x0000000100447547 */ /* 0x000fea000b800000 */
[----:B------:R-:W2:Y:S01]  /*26c0*/  LDCU.128 UR8, c[0x0][0xb10] ;  /* 0x00016200ff0877ac */ /* 0x000ea20008000c00 */
[----:B------:R-:W3:Y:S01]  /*26d0*/  LDCU UR12, c[0x0][0xb0c] ;  /* 0x00016180ff0c77ac */ /* 0x000ee20008000800 */
[----:B------:R-:W4:Y:S01]  /*26e0*/  LDCU UR14, c[0x0][0xb20] ;  /* 0x00016400ff0e77ac */ /* 0x000f220008000800 */
[----:B--2---:R-:W-:Y:S02]  /*26f0*/  UIMAD.WIDE.U32 UR6, UR37, UR8, URZ ;  /* 0x00000008250672a5 */ /* 0x004fe4000f8e00ff */
[----:B------:R-:W-:Y:S02]  /*2700*/  UIMAD.WIDE.U32 UR4, UR31, UR11, URZ ;  /* 0x0000000b1f0472a5 */ /* 0x000fe4000f8e00ff */
[----:B---3--:R-:W-:Y:S02]  /*2710*/  UISETP.NE.AND UP2, UPT, UR12, 0x1, UPT ;  /* 0x000000010c00788c */ /* 0x008fe4000bf45270 */
[----:B------:R-:W-:Y:S01]  /*2720*/  UISETP.NE.AND UP0, UPT, UR10, 0x1, UPT ;  /* 0x000000010a00788c */ /* 0x000fe2000bf05270 */
[----:B------:R-:W-:-:S02]  /*2730*/  UMOV UR6, UR7 ;  /* 0x0000000700067c82 */ /* 0x000fc40008000000 */
[----:B------:R-:W-:Y:S01]  /*2740*/  UMOV UR4, UR5 ;  /* 0x0000000500047c82 */ /* 0x000fe20008000000 */
[----:B------:R-:W-:Y:S02]  /*2750*/  USHF.R.U32.HI UR9, URZ, UR9, UR6 ;  /* 0x00000009ff097299 */ /* 0x000fe40008011606 */
[----:B----4-:R-:W-:Y:S02]  /*2760*/  USHF.R.U32.HI UR4, URZ, UR14, UR4 ;  /* 0x0000000eff047299 */ /* 0x010fe40008011604 */
[----:B------:R-:W-:Y:S02]  /*2770*/  USEL UR5, UR37, UR9, !UP2 ;  /* 0x0000000925057287 */ /* 0x000fe4000d000000 */
[----:B------:R-:W-:-:S04]  /*2780*/  USEL UR4, UR31, UR4, !UP0 ;  /* 0x000000041f047287 */ /* 0x000fc8000c000000 */
[----:B------:R-:W-:Y:S02]  /*2790*/  UIADD3 UR6, UPT, UPT, UR5, -UR4, URZ ;  /* 0x8000000405067290 */ /* 0x000fe4000fffe0ff */
[----:B------:R-:W-:Y:S02]  /*27a0*/  UIADD3 UR4, UPT, UPT, -UR5, UR4, URZ ;  /* 0x0000000405047290 */ /* 0x000fe4000fffe1ff */
[----:B------:R-:W-:Y:S02]  /*27b0*/  UIMAD UR31, UR6, UR10, UR31 ;  /* 0x0000000a061f72a4 */ /* 0x000fe4000f8e021f */
[----:B------:R-:W-:-:S12]  /*27c0*/  UIMAD UR37, UR4, UR12, UR37 ;  /* 0x0000000c042572a4 */ /* 0x000fd8000f8e0225 */
.L_x_41:
[----:B------:R-:W-:Y:S01]  /*27d0*/  VIADD R11, R11, 0x1 ;  /* 0x000000010b0b7836 */ /* 0x000fe20000000000 */
[----:B------:R-:W-:Y:S01]  /*27e0*/  R2UR UR4, R47 ;  /* 0x000000002f0472ca */ /* 0x000fe200000e0000 */
[----:B------:R-:W-:Y:S01]  /*27f0*/  UIADD3 UR28, UPT, UPT, UR31, UR63, URZ ;  /* 0x0000003f1f1c7290 */ /* 0x000fe2000fffe0ff */
[----:B------:R-:W-:Y:S02]  /*2800*/  PLOP3.LUT P1, PT, PT, PT, PT, 0x80, 0x8 ;  /* 0x000000000008781c */ /* 0x000fe40003f2f070 */
[----:B------:R-:W-:-:S04]  /*2810*/  ISETP.NE.AND P0, PT, R11, 0x2, PT ;  /* 0x000000020b00780c */ /* 0x000fc80003f05270 */
[----:B-1----:R-:W-:Y:S02]  /*2820*/  SEL R0, RZ, 0x1, P0 ;  /* 0x00000001ff007807 */ /* 0x002fe40000000000 */
[----:B------:R-:W-:Y:S02]  /*2830*/  SEL R11, R11, RZ, P0 ;  /* 0x000000ff0b0b7207 */ /* 0x000fe40000000000 */
[----:B------:R-:W-:Y:S01]  /*2840*/  LOP3.LUT R10, R10, R0, RZ, 0x3c, !PT ;  /* 0x000000000a0a7212 */ /* 0x000fe200078e3cff */
[----:B------:R-:W-:Y:S01]  /*2850*/  UIADD3 UR24, UPT, UPT, UR37, UR4, URZ ;  /* 0x0000000425187290 */ /* 0x000fe2000fffe0ff */
[----:B------:R-:W-:Y:S11]  /*2860*/  BRA.U UP1, `(.L_x_42) ;  /* 0xffffffed01d87547 */ /* 0x000ff6000b83ffff */
[----:B------:R-:W-:Y:S01]  /*2870*/  UIADD3 UR13, UPT, UPT, UR13, 0x20, URZ ;  /* 0x000000200d0d7890 */ /* 0x000fe2000fffe0ff */
[----:B------:R-:W-:-:S03]  /*2880*/  SHF.L.U32 R2, R12, 0x1f, RZ ;  /* 0x0000001f0c027819 */ /* 0x000fc600000006ff */
[----:B------:R-:W-:-:S09]  /*2890*/  ULEA UR4, UR22, UR13, 0x3 ;  /* 0x0000000d16047291 */ /* 0x000fd2000f8e18ff */
[----:B------:R-:W1:Y:S02]  /*28a0*/  SYNCS.PHASECHK.TRANS64.TRYWAIT P0, [UR4], R2 ;  /* 0x00000002ff0075a7 */ /* 0x000e640008001104 */
[----:B-1----:R-:W-:Y:S05]  /*28b0*/  @!P0 BRA `(.L_x_43) ;  /* 0x0000006000748947 */ /* 0x002fea0003800000 */
.L_x_143:
[----:B------:R-:W-:-:S04]  /*28c0*/  UIADD3 UR4, UPT, UPT, UR22, 0x1, URZ ;  /* 0x0000000116047890 */ /* 0x000fc8000fffe0ff */
[----:B------:R-:W-:-:S04]  /*28d0*/  UISETP.NE.AND UP0, UPT, UR4, 0x4, UPT ;  /* 0x000000040400788c */ /* 0x000fc8000bf05270 */
[----:B------:R-:W-:Y:S02]  /*28e0*/  USEL UR6, URZ, 0x1, UP0 ;  /* 0x00000001ff067887 */ /* 0x000fe40008000000 */
[----:B------:R-:W-:-:S04]  /*28f0*/  USEL UR4, UR4, URZ, UP0 ;  /* 0x000000ff04047287 */ /* 0x000fc80008000000 */
[----:B------:R-:W-:Y:S01]  /*2900*/  ULEA UR5, UR4, UR13, 0x3 ;  /* 0x0000000d04057291 */ /* 0x000fe2000f8e18ff */
[----:B-1----:R-:W-:-:S04]  /*2910*/  LOP3.LUT R2, R12, UR6, RZ, 0x3c, !PT ;  /* 0x000000060c027c12 */ /* 0x002fc8000f8e3cff */
[----:B------:R-:W-:-:S04]  /*2920*/  SHF.L.U32 R3, R2, 0x1f, RZ ;  /* 0x0000001f02037819 */ /* 0x000fc800000006ff */
[----:B------:R-:W1:Y:S02]  /*2930*/  SYNCS.PHASECHK.TRANS64.TRYWAIT P0, [UR5], R3 ;  /* 0x00000003ff0075a7 */ /* 0x000e640008001105 */
[----:B-1----:R-:W-:Y:S05]  /*2940*/  @!P0 BRA `(.L_x_44) ;  /* 0x0000006000688947 */ /* 0x002fea0003800000 */
.L_x_145:
[----:B------:R-:W-:-:S04]  /*2950*/  UIADD3 UR4, UPT, UPT, UR4, 0x1, URZ ;  /* 0x0000000104047890 */ /* 0x000fc8000fffe0ff */
[----:B------:R-:W-:-:S04]  /*2960*/  UISETP.NE.AND UP0, UPT, UR4, 0x4, UPT ;  /* 0x000000040400788c */ /* 0x000fc8000bf05270 */
[----:B------:R-:W-:Y:S02]  /*2970*/  USEL UR6, URZ, 0x1, UP0 ;  /* 0x00000001ff067887 */ /* 0x000fe40008000000 */
[----:B------:R-:W-:-:S04]  /*2980*/  USEL UR4, UR4, URZ, UP0 ;  /* 0x000000ff04047287 */ /* 0x000fc80008000000 */
[----:B------:R-:W-:Y:S01]  /*2990*/  ULEA UR5, UR4, UR13, 0x3 ;  /* 0x0000000d04057291 */ /* 0x000fe2000f8e18ff */
[----:B------:R-:W-:-:S04]  /*29a0*/  LOP3.LUT R2, R2, UR6, RZ, 0x3c, !PT ;  /* 0x0000000602027c12 */ /* 0x000fc8000f8e3cff */
[----:B-1----:R-:W-:-:S04]  /*29b0*/  SHF.L.U32 R3, R2, 0x1f, RZ ;  /* 0x0000001f02037819 */ /* 0x002fc800000006ff */
[----:B------:R-:W1:Y:S02]  /*29c0*/  SYNCS.PHASECHK.TRANS64.TRYWAIT P0, [UR5], R3 ;  /* 0x00000003ff0075a7 */ /* 0x000e640008001105 */
[----:B-1----:R-:W-:Y:S05]  /*29d0*/  @!P0 BRA `(.L_x_45) ;  /* 0x00000060005c8947 */ /* 0x002fea0003800000 */
.L_x_147:
[----:B------:R-:W-:-:S04]  /*29e0*/  UIADD3 UR4, UPT, UPT, UR4, 0x1, URZ ;  /* 0x0000000104047890 */ /* 0x000fc8000fffe0ff */
[----:B------:R-:W-:-:S04]  /*29f0*/  UISETP.NE.AND UP0, UPT, UR4, 0x4, UPT ;  /* 0x000000040400788c */ /* 0x000fc8000bf05270 */
[----:B------:R-:W-:Y:S02]  /*2a00*/  USEL UR5, URZ, 0x1, UP0 ;  /* 0x00000001ff057887 */ /* 0x000fe40008000000 */
[----:B------:R-:W-:-:S04]  /*2a10*/  USEL UR4, UR4, URZ, UP0 ;  /* 0x000000ff04047287 */ /* 0x000fc80008000000 */
[----:B------:R-:W-:Y:S01]  /*2a20*/  ULEA UR4, UR4, UR13, 0x3 ;  /* 0x0000000d04047291 */ /* 0x000fe2000f8e18ff */
[----:B------:R-:W-:-:S04]  /*2a30*/  LOP3.LUT R2, R2, UR5, RZ, 0x3c, !PT ;  /* 0x0000000502027c12 */ /* 0x000fc8000f8e3cff */
[----:B------:R-:W-:Y:S01]  /*2a40*/  SHF.L.U32 R2, R2, 0x1f, RZ ;  /* 0x0000001f02027819 */ /* 0x000fe200000006ff */
[----:B-1----:R-:W-:-:S07]  /*2a50*/  IMAD.U32 R0, RZ, RZ, UR4 ;  /* 0x00000004ff007e24 */ /* 0x002fce000f8e00ff */
.L_x_46:
[----:B-1----:R1:W2:Y:S02]  /*2a60*/  SYNCS.PHASECHK.TRANS64.TRYWAIT P0, [R0+URZ], R2 ;  /* 0x00000002000075a7 */ /* 0x0022a400080011ff */
[----:B--2---:R-:W-:Y:S05]  /*2a70*/  @!P0 NANOSLEEP.SYNCS 0x989680 ;  /* 0x009896800000895d */ /* 0x004fea0003900000 */
[----:B------:R-:W2:Y:S02]  /*2a80*/  @!P0 SYNCS.PHASECHK.TRANS64 P0, [R0+URZ], R2 ;  /* 0x00000002000085a7 */ /* 0x000ea400080010ff */
[----:B--2---:R-:W-:Y:S05]  /*2a90*/  @P0 EXIT ;  /* 0x000000000000094d */ /* 0x004fea0003800000 */
[----:B------:R-:W-:Y:S05]  /*2aa0*/  BRA `(.L_x_46) ;  /* 0xfffffffc00ec7947 */ /* 0x000fea000383ffff */
.L_x_22:
[----:B------:R-:W-:-:S04]  /*2ab0*/  UISETP.NE.AND UP0, UPT, UR47, URZ, UPT ;  /* 0x000000ff2f00728c */ /* 0x000fc8000bf05270 */
[----:B------:R-:W-:-:S09]  /*2ac0*/  UISETP.NE.OR UP0, UPT, UR18, 0x1, UP0 ;  /* 0x000000011200788c */ /* 0x000fd20008705670 */
[----:B------:R-:W-:Y:S05]  /*2ad0*/  BRA.U UP0, `(.L_x_47) ;  /* 0x0000000500487547 */ /* 0x000fea000b800000 */
[----:B------:R-:W-:Y:S01]  /*2ae0*/  ISETP.GE.U32.AND P2, PT, R0, 0x2, PT ;  /* 0x000000020000780c */ /* 0x000fe20003f46070 */
[----:B------:R-:W-:Y:S01]  /*2af0*/  IMAD.MOV.U32 R12, RZ, RZ, 0x1 ;  /* 0x00000001ff0c7424 */ /* 0x000fe200078e00ff */
[----:B------:R-:W-:Y:S02]  /*2b00*/  CS2R R10, SRZ ;  /* 0x00000000000a7805 */ /* 0x000fe4000001ff00 */
[----:B------:R-:W-:Y:S01]  /*2b10*/  CS2R R8, SRZ ;  /* 0x0000000000087805 */ /* 0x000fe2000001ff00 */
[----:B------:R-:W-:Y:S01]  /*2b20*/  UMOV UR6, 0x400 ;  /* 0x0000040000067882 */ /* 0x000fe20000000000 */
[----:B------:R-:W-:Y:S01]  /*2b30*/  UMOV UR5, URZ ;  /* 0x000000ff00057c82 */ /* 0x000fe20008000000 */
[----:B------:R-:W-:-:S12]  /*2b40*/  ULEA UR6, UR47, UR6, 0x18 ;  /* 0x000000062f067291 */ /* 0x000fd8000f8ec0ff */
.L_x_51:
[----:B------:R-:W-:Y:S02]  /*2b50*/  LEA R2, R8, UR6, 0x3 ;  /* 0x0000000608027c11 */ /* 0x000fe4000f8e18ff */
[----:B------:R-:W-:-:S03]  /*2b60*/  SHF.L.U32 R4, R9, 0x1f, RZ ;  /* 0x0000001f09047819 */ /* 0x000fc600000006ff */
[----:B------:R-:W-:Y:S01]  /*2b70*/  VIADD R5, R2, 0x100 ;  /* 0x0000010002057836 */ /* 0x000fe20000000000 */
[----:B------:R-:W2:Y:S02]  /*2b80*/  SYNCS.PHASECHK.TRANS64.TRYWAIT P0, [R2+URZ+0xf0], R4 ;  /* 0x0000f004020075a7 */ /* 0x000ea400080011ff */
[----:B--2---:R-:W-:Y:S05]  /*2b90*/  @!P0 BRA `(.L_x_48) ;  /* 0x0000006000048947 */ /* 0x004fea0003800000 */
.L_x_148:
[----:B------:R-:W-:Y:S01]  /*2ba0*/  ULEA UR4, UR5, UR6, 0x3 ;  /* 0x0000000605047291 */ /* 0x000fe2000f8e18ff */
[----:B--2---:R-:W-:Y:S01]  /*2bb0*/  PRMT R2, RZ, 0x654, R5 ;  /* 0x00000654ff027816 */ /* 0x004fe20000000005 */
[----:B------:R-:W-:Y:S01]  /*2bc0*/  @!P2 IMAD.MOV.U32 R4, RZ, RZ, 0x10 ;  /* 0x00000010ff04a424 */ /* 0x000fe200078e00ff */
[----:B------:R-:W-:Y:S01]  /*2bd0*/  SHF.L.U32 R5, R12, 0x1f, RZ ;  /* 0x0000001f0c057819 */ /* 0x000fe200000006ff */
[----:B------:R-:W-:Y:S01]  /*2be0*/  UIADD3 UR7, UPT, UPT, UR4, 0x90, URZ ;  /* 0x0000009004077890 */ /* 0x000fe2000fffe0ff */
[----:B------:R2:W-:Y:S05]  /*2bf0*/  SYNCS.ARRIVE.TRANS64.RED.A1T0 RZ, [R2+URZ], RZ ;  /* 0x000000ff02ff79a7 */ /* 0x0005ea00081004ff */
[----:B------:R-:W-:Y:S01]  /*2c00*/  IMAD.U32 R6, RZ, RZ, UR7 ;  /* 0x00000007ff067e24 */ /* 0x000fe2000f8e00ff */
[----:B------:R-:W3:Y:S04]  /*2c10*/  SYNCS.PHASECHK.TRANS64.TRYWAIT P0, [UR4+0xa0], R5 ;  /* 0x0000a005ff0075a7 */ /* 0x000ee80008001104 */
[----:B------:R-:W-:Y:S01]  /*2c20*/  PRMT R6, R0, 0x654, R6 ;  /* 0x0000065400067816 */ /* 0x000fe20000000006 */
[----:B--23--:R-:W-:Y:S06]  /*2c30*/  @!P0 BRA `(.L_x_49) ;  /* 0x0000005c00f08947 */ /* 0x00cfec0003800000 */
.L_x_150:
[----:B------:R-:W-:Y:S01]  /*2c40*/  ULEA UR8, UR5, UR6, 0x4 ;  /* 0x0000000605087291 */ /* 0x000fe2000f8e20ff */
[----:B------:R-:W-:Y:S01]  /*2c50*/  SEL R3, R6, R3, !P2 ;  /* 0x0000000306037207 */ /* 0x000fe20005000000 */
[----:B------:R-:W-:Y:S01]  /*2c60*/  UIADD3 UR9, UPT, UPT, UR4, 0x90, URZ ;  /* 0x0000009004097890 */ /* 0x000fe2000fffe0ff */
[----:B--2---:R-:W-:Y:S01]  /*2c70*/  LEA R2, R11, UR6, 0x3 ;  /* 0x000000060b027c11 */ /* 0x004fe2000f8e18ff */
[----:B------:R-:W-:Y:S01]  /*2c80*/  UIADD3 UR8, UPT, UPT, UR8, 0x120, URZ ;  /* 0x0000012008087890 */ /* 0x000fe2000fffe0ff */
[----:B------:R2:W-:Y:S01]  /*2c90*/  @!P2 SYNCS.ARRIVE.TRANS64.RED RZ, [R3+URZ], R4 ;  /* 0x0000000403ffa9a7 */ /* 0x0005e200080004ff */
[----:B------:R-:W-:Y:S01]  /*2ca0*/  UIADD3 UR4, UPT, UPT, UR5, 0x1, URZ ;  /* 0x0000000105047890 */ /* 0x000fe2000fffe0ff */
[----:B------:R-:W-:-:S03]  /*2cb0*/  VIADD R8, R8, 0x1 ;  /* 0x0000000108087836 */ /* 0x000fc60000000000 */
[----:B------:R-:W-:Y:S02]  /*2cc0*/  UISETP.NE.AND UP0, UPT, UR4, 0x2, UPT ;  /* 0x000000020400788c */ /* 0x000fe4000bf05270 */
[----:B------:R-:W-:Y:S01]  /*2cd0*/  ISETP.NE.AND P0, PT, R8, 0x2, PT ;  /* 0x000000020800780c */ /* 0x000fe20003f05270 */
[----:B------:R-:W-:Y:S06]  /*2ce0*/  UGETNEXTWORKID.BROADCAST [UR8], [UR9] ;  /* 0x00000000080073ca */ /* 0x000fec0008000100 */
[----:B------:R-:W-:Y:S02]  /*2cf0*/  USEL UR7, URZ, 0x1, UP0 ;  /* 0x00000001ff077887 */ /* 0x000fe40008000000 */
[----:B------:R-:W-:-:S04]  /*2d00*/  USEL UR5, UR4, URZ, UP0 ;  /* 0x000000ff04057287 */ /* 0x000fc80008000000 */
[----:B------:R-:W-:Y:S02]  /*2d10*/  LOP3.LUT R12, R12, UR7, RZ, 0x3c, !PT ;  /* 0x000000070c0c7c12 */ /* 0x000fe4000f8e3cff */
[----:B--2---:R-:W-:-:S04]  /*2d20*/  SHF.L.U32 R4, R10, 0x1f, RZ ;  /* 0x0000001f0a047819 */ /* 0x004fc800000006ff */
[----:B------:R-:W2:Y:S02]  /*2d30*/  SYNCS.PHASECHK.TRANS64.TRYWAIT P1, [R2+URZ+0x90], R4 ;  /* 0x00009004020075a7 */ /* 0x000ea400080211ff */
[----:B--2---:R-:W-:Y:S05]  /*2d40*/  @!P1 BRA `(.L_x_50) ;  /* 0x0000005c00c49947 */ /* 0x004fea0003800000 */
.L_x_151:
[C---:B--2---:R-:W-:Y:S01]  /*2d50*/  LEA R4, R11.reuse, UR6, 0x4 ;  /* 0x000000060b047c11 */ /* 0x044fe2000f8e20ff */
[----:B------:R-:W-:Y:S01]  /*2d60*/  VIADD R2, R2, 0xa0 ;  /* 0x000000a002027836 */ /* 0x000fe20000000000 */
[----:B------:R-:W-:Y:S01]  /*2d70*/  SEL R8, R8, RZ, P0 ;  /* 0x000000ff08087207 */ /* 0x000fe20000000000 */
[----:B------:R-:W-:-:S03]  /*2d80*/  VIADD R11, R11, 0x1 ;  /* 0x000000010b0b7836 */ /* 0x000fc60000000000 */
[----:B------:R-:W2:Y:S01]  /*2d90*/  LDS.128 R4, [R4+0x120] ;  /* 0x0001200004047984 */ /* 0x000ea20000000c00 */
[----:B------:R-:W-:Y:S02]  /*2da0*/  PRMT R2, RZ, 0x654, R2 ;  /* 0x00000654ff027816 */ /* 0x000fe40000000002 */
[C---:B------:R-:W-:Y:S01]  /*2db0*/  ISETP.NE.AND P1, PT, R11.reuse, 0x2, PT ;  /* 0x000000020b00780c */ /* 0x040fe20003f25270 */
[----:B------:R-:W-:Y:S01]  /*2dc0*/  @!PT LDS RZ, [RZ] ;  /* 0x00000000fffff984 */ /* 0x000fe20000000800 */
[----:B------:R-:W-:Y:S01]  /*2dd0*/  @!PT LDS RZ, [RZ] ;  /* 0x00000000fffff984 */ /* 0x000fe20000000800 */
[----:B------:R-:W-:Y:S01]  /*2de0*/  @!PT LDS RZ, [RZ] ;  /* 0x00000000fffff984 */ /* 0x000fe20000000800 */
[----:B------:R-:W-:Y:S01]  /*2df0*/  @!PT LDS RZ, [RZ] ;  /* 0x00000000fffff984 */ /* 0x000fe20000000800 */
[----:B------:R3:W-:Y:S06]  /*2e00*/  MEMBAR.ALL.CTA ;  /* 0x0000000000007992 */ /* 0x0007ec0000008000 */
[----:B---3--:R-:W3:Y:S01]  /*2e10*/  FENCE.VIEW.ASYNC.S ;  /* 0x00000000000073c6 */ /* 0x008ee20000000000 */
[----:B------:R-:W-:Y:S01]  /*2e20*/  SEL R11, R11, RZ, P1 ;  /* 0x000000ff0b0b7207 */ /* 0x000fe20000800000 */
[----:B---3--:R3:W-:Y:S01]  /*2e30*/  SYNCS.ARRIVE.TRANS64.RED.A1T0 RZ, [R2+URZ], RZ ;  /* 0x000000ff02ff79a7 */ /* 0x0087e200081004ff */
[----:B--2---:R-:W-:-:S02]  /*2e40*/  LOP3.LUT P3, RZ, R6, 0x1, RZ, 0xc0, !PT ;  /* 0x0000000106ff7812 */ /* 0x004fc4000786c0ff */
[----:B------:R-:W-:-:S04]  /*2e50*/  SEL R4, RZ, 0x1, P1 ;  /* 0x00000001ff047807 */ /* 0x000fc80000800000 */
[----:B------:R-:W-:Y:S02]  /*2e60*/  LOP3.LUT R10, R10, R4, RZ, 0x3c, !PT ;  /* 0x000000040a0a7212 */ /* 0x000fe400078e3cff */
[----:B---3--:R-:W-:-:S04]  /*2e70*/  SEL R2, RZ, 0x1, P0 ;  /* 0x00000001ff027807 */ /* 0x008fc80000000000 */
[----:B------:R-:W-:Y:S01]  /*2e80*/  LOP3.LUT R9, R9, R2, RZ, 0x3c, !PT ;  /* 0x0000000209097212 */ /* 0x000fe200078e3cff */
[----:B------:R-:W-:Y:S06]  /*2e90*/  @P3 BRA `(.L_x_51) ;  /* 0xfffffffc002c3947 */ /* 0x000fec000383ffff */
[----:B------:R-:W-:Y:S01]  /*2ea0*/  ULEA UR4, UR5, UR6, 0x3 ;  /* 0x0000000605047291 */ /* 0x000fe2000f8e18ff */
[----:B------:R-:W-:-:S08]  /*2eb0*/  SHF.L.U32 R2, R12, 0x1f, RZ ;  /* 0x0000001f0c027819 */ /* 0x000fd000000006ff */
[----:B------:R-:W2:Y:S02]  /*2ec0*/  SYNCS.PHASECHK.TRANS64 P0, [UR4+0xa0], R2 ;  /* 0x0000a002ff0075a7 */ /* 0x000ea40008001004 */
[----:B--2---:R-:W-:Y:S05]  /*2ed0*/  @P0 BRA `(.L_x_52) ;  /* 0x0000000000080947 */ /* 0x004fea0003800000 */
[----:B------:R-:W2:Y:S02]  /*2ee0*/  SYNCS.PHASECHK.TRANS64.TRYWAIT P0, [UR4+0xa0], R2 ;  /* 0x0000a002ff0075a7 */ /* 0x000ea40008001104 */
[----:B--2---:R-:W-:Y:S05]  /*2ef0*/  @!P0 BRA `(.L_x_53) ;  /* 0x0000005c006c8947 */ /* 0x004fea0003800000 */
.L_x_52:
[----:B------:R-:W-:-:S04]  /*2f00*/  UIADD3 UR7, UPT, UPT, UR5, 0x1, URZ ;  /* 0x0000000105077890 */ /* 0x000fc8000fffe0ff */
[----:B------:R-:W-:-:S04]  /*2f10*/  UISETP.NE.AND UP0, UPT, UR7, 0x2, UPT ;  /* 0x000000020700788c */ /* 0x000fc8000bf05270 */
[----:B------:R-:W-:Y:S02]  /*2f20*/  USEL UR8, URZ, 0x1, UP0 ;  /* 0x00000001ff087887 */ /* 0x000fe40008000000 */
[----:B------:R-:W-:-:S04]  /*2f30*/  USEL UR7, UR7, URZ, UP0 ;  /* 0x000000ff07077287 */ /* 0x000fc80008000000 */
[----:B------:R-:W-:Y:S01]  /*2f40*/  ULEA UR7, UR7, UR6, 0x3 ;  /* 0x0000000607077291 */ /* 0x000fe2000f8e18ff */
[----:B--2---:R-:W-:-:S04]  /*2f50*/  LOP3.LUT R2, R12, UR8, RZ, 0x3c, !PT ;  /* 0x000000080c027c12 */ /* 0x004fc8000f8e3cff */
[----:B------:R-:W-:-:S04]  /*2f60*/  SHF.L.U32 R0, R2, 0x1f, RZ ;  /* 0x0000001f02007819 */ /* 0x000fc800000006ff */
[----:B------:R-:W2:Y:S02]  /*2f70*/  SYNCS.PHASECHK.TRANS64 P0, [UR7+0xa0], R0 ;  /* 0x0000a000ff0075a7 */ /* 0x000ea40008001007 */
[----:B-12---:R-:W-:Y:S05]  /*2f80*/  @P0 EXIT ;  /* 0x000000000000094d */ /* 0x006fea0003800000 */
[----:B------:R-:W-:Y:S02]  /*2f90*/  SHF.L.U32 R2, R2, 0x1f, RZ ;  /* 0x0000001f02027819 */ /* 0x000fe400000006ff */
[----:B------:R-:W-:-:S07]  /*2fa0*/  MOV R0, UR7 ;  /* 0x0000000700007c02 */ /* 0x000fce0008000f00 */
.L_x_54:
[----:B-1----:R1:W2:Y:S02]  /*2fb0*/  SYNCS.PHASECHK.TRANS64.TRYWAIT P0, [R0+URZ+0xa0], R2 ;  /* 0x0000a002000075a7 */ /* 0x0022a400080011ff */
[----:B--2---:R-:W-:Y:S05]  /*2fc0*/  @!P0 NANOSLEEP.SYNCS 0x989680 ;  /* 0x009896800000895d */ /* 0x004fea0003900000 */
[----:B------:R-:W2:Y:S02]  /*2fd0*/  @!P0 SYNCS.PHASECHK.TRANS64 P0, [R0+URZ+0xa0], R2 ;  /* 0x0000a002000085a7 */ /* 0x000ea400080010ff */
[----:B--2---:R-:W-:Y:S05]  /*2fe0*/  @P0 EXIT ;  /* 0x000000000000094d */ /* 0x004fea0003800000 */
[----:B------:R-:W-:Y:S05]  /*2ff0*/  BRA `(.L_x_54) ;  /* 0xfffffffc00ec7947 */ /* 0x000fea000383ffff */
.L_x_47:
[----:B------:R-:W-:Y:S05]  /*3000*/  BRA.U UP4, `(.L_x_55) ;  /* 0x0000001104447547 */ /* 0x000fea000b800000 */
[----:B------:R-:W-:Y:S01]  /*3010*/  UMOV UR4, 0x40 ;  /* 0x0000004000047882 */ /* 0x000fe20000000000 */
[----:B------:R-:W-:Y:S01]  /*3020*/  NOP ;  /* 0x0000000000007918 */ /* 0x000fe20000000000 */
[----:B------:R-:W-:Y:S01]  /*3030*/  ULEA UR5, UR47, UR4, 0x18 ;  /* 0x000000042f057291 */ /* 0x000fe2000f8ec0ff */
[----:B------:R-:W-:Y:S02]  /*3040*/  UMOV UR6, 0x400 ;  /* 0x0000040000067882 */ /* 0x000fe40000000000 */
[----:B------:R-:W-:-:S06]  /*3050*/  ULEA UR6, UR47, UR6, 0x18 ;  /* 0x000000062f067291 */ /* 0x000fcc000f8ec0ff */
[----:B------:R-:W2:Y:S02]  /*3060*/  LDS.U8 R0, [UR5+0x1c] ;  /* 0x00001c05ff007984 */ /* 0x000ea40008000000 */
[----:B--2---:R-:W-:-:S13]  /*3070*/  ISETP.NE.AND P0, PT, R0, RZ, PT ;  /* 0x000000ff0000720c */ /* 0x004fda0003f05270 */
[----:B------:R-:W-:Y:S05]  /*3080*/  @P0 BRA `(.L_x_56) ;  /* 0x0000000000580947 */ /* 0x000fea0003800000 */
[----:B------:R-:W-:-:S13]  /*3090*/  ELECT P0, URZ, PT ;  /* 0x0000000000ff782f */ /* 0x000fda0003800000 */
[----:B------:R-:W-:Y:S05]  /*30a0*/  @!P0 BRA `(.L_x_57) ;  /* 0x0000000000608947 */ /* 0x000fea0003800000 */
[----:B------:R-:W-:Y:S01]  /*30b0*/  UMOV UR4, 0x10 ;  /* 0x0000001000047882 */ /* 0x000fe20000000000 */
[----:B------:R-:W-:Y:S01]  /*30c0*/  HFMA2 R0, -RZ, RZ, 0, 5.9604644775390625e-08 ;  /* 0x00000001ff007431 */ /* 0x000fe200000001ff */
[----:B------:R-:W-:-:S03]  /*30d0*/  MOV R3, 0xffff ;  /* 0x0000ffff00037802 */ /* 0x000fc60000000f00 */
[----:B------:R-:W-:Y:S04]  /*30e0*/  DEPBAR.LE SB2, 0x36 ;  /* 0x0000ad800000791a */ /* 0x000fe80000000000 */
[----:B------:R-:W2:Y:S02]  /*30f0*/  UTCATOMSWS.FIND_AND_SET.ALIGN UP0, UR4, UR4 ;  /* 0x00000004000475e3 */ /* 0x000ea40008000800 */
[----:B--2---:R-:W-:Y:S01]  /*3100*/  MOV R4, UR4 ;  /* 0x0000000400047c02 */ /* 0x004fe20008000f00 */
[----:B------:R-:W-:Y:S06]  /*3110*/  BRA.U UP0, `(.L_x_58) ;  /* 0x0000000100187547 */ /* 0x000fec000b800000 */
.L_x_59:
[----:B------:R-:W-:Y:S05]  /*3120*/  NANOSLEEP 0x64 ;  /* 0x000000640000795d */ /* 0x000fea0003800000 */
[----:B------:R-:W-:-:S05]  /*3130*/  UMOV UR4, 0x10 ;  /* 0x0000001000047882 */ /* 0x000fca0000000000 */
[----:B------:R-:W-:Y:S04]  /*3140*/  DEPBAR.LE SB2, 0x36 ;  /* 0x0000ad800000791a */ /* 0x000fe80000000000 */
[----:B------:R-:W2:Y:S02]  /*3150*/  UTCATOMSWS.FIND_AND_SET.ALIGN UP0, UR4, UR4 ;  /* 0x00000004000475e3 */ /* 0x000ea40008000800 */
[----:B--2---:R-:W-:Y:S01]  /*3160*/  MOV R4, UR4 ;  /* 0x0000000400047c02 */ /* 0x004fe20008000f00 */
[----:B------:R-:W-:Y:S05]  /*3170*/  BRA.U !UP0, `(.L_x_59) ;  /* 0xfffffffd08e87547 */ /* 0x000fea000b83ffff */
.L_x_58:
[-C--:B------:R-:W-:Y:S02]  /*3180*/  SHF.L.U32 R3, R3, R4.reuse, RZ ;  /* 0x0000000403037219 */ /* 0x080fe400000006ff */
[----:B------:R-:W-:Y:S01]  /*3190*/  SHF.L.U32 R0, R0, R4, RZ ;  /* 0x0000000400007219 */ /* 0x000fe200000006ff */
[----:B------:R-:W-:Y:S02]  /*31a0*/  IMAD.SHL.U32 R4, R4, 0x20, RZ ;  /* 0x0000002004047824 */ /* 0x000fe400078e00ff */
[----:B------:R2:W-:Y:S04]  /*31b0*/  ATOMS.OR RZ, [UR5+0x14], R3 ;  /* 0x00001403ffff798c */ /* 0x0005e8000b000005 */
[----:B------:R2:W-:Y:S04]  /*31c0*/  ATOMS.OR RZ, [UR5+0x18], R0 ;  /* 0x00001800ffff798c */ /* 0x0005e8000b000005 */
[----:B------:R2:W-:Y:S01]  /*31d0*/  STS [UR6+0x140], R4 ;  /* 0x00014004ff007988 */ /* 0x0005e20008000806 */
[----:B------:R-:W-:Y:S05]  /*31e0*/  BRA `(.L_x_57) ;  /* 0x0000000000107947 */ /* 0x000fea0003800000 */
.L_x_56:
[----:B------:R-:W-:Y:S02]  /*31f0*/  MOV R0, 0xffffffff ;  /* 0xffffffff00007802 */ /* 0x000fe40000000f00 */
[----:B------:R-:W-:-:S03]  /*3200*/  MOV R4, 0x3230 ;  /* 0x0000323000047802 */ /* 0x000fc60000000f00 */
[----:B------:R2:W-:Y:S04]  /*3210*/  STS [UR6+0x140], R0 ;  /* 0x00014000ff007988 */ /* 0x0005e80008000806 */
[----:B-12--5:R-:W-:Y:S05]  /*3220*/  CALL.REL.NOINC `($__internal_1_$__cuda_sm10x_tcgen05_guardrail_trap_phase_invalid_during_alloc) ;  /* 0x0000006000b87944 */ /* 0x026fea0003c00000 */
.L_x_57:
[----:B------:R-:W-:Y:S05]  /*3230*/  WARPSYNC.ALL ;  /* 0x0000000000007948 */ /* 0x000fea0003800000 */
[----:B------:R-:W3:Y:S01]  /*3240*/  S2UR UR4, SR_CgaCtaId ;  /* 0x00000000000479c3 */ /* 0x000ee20000008800 */
[----:B------:R-:W-:Y:S01]  /*3250*/  UMOV UR41, 0x400 ;  /* 0x0000040000297882 */ /* 0x000fe20000000000 */
[----:B------:R-:W-:-:S06]  /*3260*/  NOP ;  /* 0x0000000000007918 */ /* 0x000fcc0000000000 */
[----:B------:R-:W-:Y:S06]  /*3270*/  BAR.ARV 0x6, 0xa0 ;  /* 0x0182800000007b1d */ /* 0x000fec0000002000 */
[----:B------:R-:W4:Y:S01]  /*3280*/  LDCU UR6, c[0x0][0x38c] ;  /* 0x00007180ff0677ac */ /* 0x000f220008000800 */
[----:B------:R-:W-:Y:S01]  /*3290*/  LOP3.LUT R2, R2, 0xffff, RZ, 0xc0, !PT ;  /* 0x0000ffff02027812 */ /* 0x000fe200078ec0ff */
[----:B------:R-:W-:Y:S01]  /*32a0*/  IMAD.MOV.U32 R11, RZ, RZ, 0x1 ;  /* 0x00000001ff0b7424 */ /* 0x000fe200078e00ff */
[----:B------:R-:W-:Y:S01]  /*32b0*/  CS2R R8, SRZ ;  /* 0x0000000000087805 */ /* 0x000fe2000001ff00 */
[----:B------:R-:W1:Y:S01]  /*32c0*/  LDCU UR7, c[0x0][0x38c] ;  /* 0x00007180ff0777ac */ /* 0x000e620008000800 */
[----:B------:R-:W-:Y:S01]  /*32d0*/  R2UR UR42, R2 ;  /* 0x00000000022a72ca */ /* 0x000fe200000e0000 */
[----:B------:R-:W-:Y:S01]  /*32e0*/  IMAD.MOV.U32 R10, RZ, RZ, RZ ;  /* 0x000000ffff0a7224 */ /* 0x000fe200078e00ff */
[----:B------:R-:W-:Y:S01]  /*32f0*/  UMOV UR45, URZ ;  /* 0x000000ff002d7c82 */ /* 0x000fe20008000000 */
[----:B------:R-:W-:Y:S01]  /*3300*/  UMOV UR39, URZ ;  /* 0x000000ff00277c82 */ /* 0x000fe20008000000 */
[----:B---3--:R-:W-:Y:S01]  /*3310*/  ULEA UR41, UR4, UR41, 0x18 ;  /* 0x0000002904297291 */ /* 0x008fe2000f8ec0ff */
[----:B------:R-:W-:Y:S01]  /*3320*/  UMOV UR62, 0x0 ;  /* 0x00000000003e7882 */ /* 0x000fe20000000000 */
[----:B------:R-:W-:-:S02]  /*3330*/  UMOV UR63, 0x4200010 ;  /* 0x04200010003f7882 */ /* 0x000fc40000000000 */
[----:B------:R-:W-:Y:S02]  /*3340*/  UIADD3 UR5, UPT, UPT, UR41, 0x4400, URZ ;  /* 0x0000440029057890 */ /* 0x000fe4000fffe0ff */
[----:B------:R-:W-:Y:S02]  /*3350*/  UIADD3 UR4, UPT, UPT, UR41, 0x14400, URZ ;  /* 0x0001440029047890 */ /* 0x000fe4000fffe0ff */
[----:B----4-:R-:W-:Y:S01]  /*3360*/  UIADD3 UR6, UPT, UPT, UR6, 0x7f, URZ ;  /* 0x0000007f06067890 */ /* 0x010fe2000fffe0ff */
[----:B--2---:R-:W2:Y:S01]  /*3370*/  LDS R0, [UR41+0x140] ;  /* 0x00014029ff007984 */ /* 0x004ea20008000800 */
[----:B------:R-:W-:Y:S02]  /*3380*/  USHF.R.U32.HI UR5, URZ, 0x4, UR5 ;  /* 0x00000004ff057899 */ /* 0x000fe40008011605 */
[----:B------:R-:W-:Y:S02]  /*3390*/  USHF.R.S32.HI UR47, URZ, 0x1f, UR6 ;  /* 0x0000001fff2f7899 */ /* 0x000fe40008011406 */
[----:B------:R-:W-:-:S02]  /*33a0*/  USHF.R.U32.HI UR4, URZ, 0x4, UR4 ;  /* 0x00000004ff047899 */ /* 0x000fc40008011604 */
[----:B------:R-:W-:Y:S02]  /*33b0*/  ULEA.HI UR47, UR47, UR6, URZ, 0x7 ;  /* 0x000000062f2f7291 */ /* 0x000fe4000f8f38ff */
[----:B------:R-:W-:Y:S02]  /*33c0*/  ULOP3.LUT UR5, UR5, 0x3fff, URZ, 0xc0, !UPT ;  /* 0x00003fff05057892 */ /* 0x000fe4000f8ec0ff */
[----:B------:R-:W-:Y:S02]  /*33d0*/  USHF.R.S32.HI UR47, URZ, 0x7, UR47 ;  /* 0x00000007ff2f7899 */ /* 0x000fe4000801142f */
[----:B------:R-:W-:Y:S02]  /*33e0*/  ULOP3.LUT UR4, UR4, 0x3fff, URZ, 0xc0, !UPT ;  /* 0x00003fff04047892 */ /* 0x000fe4000f8ec0ff */
[----:B------:R-:W-:Y:S01]  /*33f0*/  UISETP.LT.AND UP0, UPT, UR47, 0x1, UPT ;  /* 0x000000012f00788c */ /* 0x000fe2000bf01270 */
[----:B------:R-:W-:Y:S01]  /*3400*/  UMOV UR60, 0x0 ;  /* 0x00000000003c7882 */ /* 0x000fe20000000000 */
[----:B------:R-:W-:-:S02]  /*3410*/  UMOV UR61, 0x4200010 ;  /* 0x04200010003d7882 */ /* 0x000fc40000000000 */
[----:B------:R-:W-:Y:S01]  /*3420*/  USEL UR64, UR47, 0x1, !UP0 ;  /* 0x000000012f407887 */ /* 0x000fe2000c000000 */
[----:B------:R-:W-:Y:S01]  /*3430*/  UMOV UR58, 0x0 ;  /* 0x00000000003a7882 */ /* 0x000fe20000000000 */
[----:B------:R-:W-:Y:S01]  /*3440*/  UMOV UR59, 0x4200010 ;  /* 0x04200010003b7882 */ /* 0x000fe20000000000 */
[----:B------:R-:W-:Y:S01]  /*3450*/  UMOV UR56, 0x0 ;  /* 0x0000000000387882 */ /* 0x000fe20000000000 */
[----:B------:R-:W-:Y:S01]  /*3460*/  UMOV UR57, 0x4200010 ;  /* 0x0420001000397882 */ /* 0x000fe20000000000 */
[----:B------:R-:W-:Y:S01]  /*3470*/  UMOV UR54, 0x0 ;  /* 0x0000000000367882 */ /* 0x000fe20000000000 */
[----:B------:R-:W-:Y:S01]  /*3480*/  UMOV UR55, 0x4200010 ;  /* 0x0420001000377882 */ /* 0x000fe20000000000 */
[----:B------:R-:W-:Y:S01]  /*3490*/  UMOV UR52, 0x0 ;  /* 0x0000000000347882 */ /* 0x000fe20000000000 */
[----:B------:R-:W-:Y:S01]  /*34a0*/  UMOV UR53, 0x4200010 ;  /* 0x0420001000357882 */ /* 0x000fe20000000000 */
[----:B------:R-:W-:Y:S02]  /*34b0*/  ULOP3.LUT UR43, UR5, 0x10000, URZ, 0xfc, !UPT ;  /* 0x00010000052b7892 */ /* 0x000fe4000f8efcff */
[----:B------:R-:W-:-:S02]  /*34c0*/  ULOP3.LUT UR44, UR4, 0x10000, URZ, 0xfc, !UPT ;  /* 0x00010000042c7892 */ /* 0x000fc4000f8efcff */
[----:B------:R-:W-:Y:S02]  /*34d0*/  UIADD3 UR64, UPT, UPT, -UR64, URZ, URZ ;  /* 0x000000ff40407290 */ /* 0x000fe4000fffe1ff */
[----:B-1----:R-:W-:Y:S01]  /*34e0*/  UISETP.GE.AND UP4, UPT, UR7, 0x1, UPT ;  /* 0x000000010700788c */ /* 0x002fe2000bf86270 */
[----:B------:R-:W-:Y:S01]  /*34f0*/  UMOV UR50, 0x0 ;  /* 0x0000000000327882 */ /* 0x000fe20000000000 */
[----:B------:R-:W-:Y:S01]  /*3500*/  UMOV UR51, 0x4200010 ;  /* 0x0420001000337882 */ /* 0x000fe20000000000 */
[----:B------:R-:W-:Y:S01]  /*3510*/  UMOV UR48, 0x0 ;  /* 0x0000000000307882 */ /* 0x000fe20000000000 */
[----:B--2---:R-:W-:Y:S01]  /*3520*/  R2UR UR65, R0 ;  /* 0x00000000004172ca */ /* 0x004fe200000e0000 */
[----:B------:R-:W-:-:S14]  /*3530*/  UMOV UR49, 0x4200010 ;  /* 0x0420001000317882 */ /* 0x000fdc0000000000 */
.L_x_66:
[----:B------:R-:W-:Y:S02]  /*3540*/  LEA R0, R10, UR41, 0x3 ;  /* 0x000000290a007c11 */ /* 0x000fe4000f8e18ff */
[----:B------:R-:W-:Y:S02]  /*3550*/  SHF.L.U32 R2, R9, 0x1f, RZ ;  /* 0x0000001f09027819 */ /* 0x000fe400000006ff */
[----:B------:R-:W-:Y:S01]  /*3560*/  PLOP3.LUT P0, PT, PT, PT, UP4, 0x80, 0x8 ;  /* 0x000000000008781c */ /* 0x000fe20003f0f048 */
[----:B------:R-:W-:Y:S01]  /*3570*/  VIADD R3, R0, 0xa0 ;  /* 0x000000a000037836 */ /* 0x000fe20000000000 */
[----:B-1----:R-:W1:Y:S02]  /*3580*/  SYNCS.PHASECHK.TRANS64.TRYWAIT P1, [R0+URZ+0x90], R2 ;  /* 0x00009002000075a7 */ /* 0x002e6400080211ff */
[----:B-1-3--:R-:W-:Y:S09]  /*3590*/  @!P1 BRA `(.L_x_60) ;  /* 0x0000005400dc9947 */ /* 0x00aff20003800000 */
.L_x_153:
[----:B------:R-:W-:Y:S01]  /*35a0*/  LEA R4, R10, UR41, 0x4 ;  /* 0x000000290a047c11 */ /* 0x000fe2000f8e20ff */
[----:B------:R-:W-:Y:S01]  /*35b0*/  @UP4 ULEA UR4, UR39, UR41, 0x3 ;  /* 0x0000002927044291 */ /* 0x000fe2000f8e18ff */
[----:B------:R-:W-:Y:S01]  /*35c0*/  PLOP3.LUT P2, PT, PT, PT, PT, 0x80, 0x8 ;  /* 0x000000000008781c */ /* 0x000fe20003f4f070 */
[----:B------:R-:W-:Y:S01]  /*35d0*/  ULEA UR46, UR45, UR41, 0x3 ;  /* 0x000000292d2e7291 */ /* 0x000fe2000f8e18ff */
[----:B------:R-:W-:Y:S02]  /*35e0*/  PRMT R3, RZ, 0x654, R3 ;  /* 0x00000654ff037816 */ /* 0x000fe40000000003 */
[----:B------:R-:W2:Y:S01]  /*35f0*/  LDS.128 R4, [R4+0x120] ;  /* 0x0001200004047984 */ /* 0x000ea20000000c00 */
[----:B-1----:R-:W-:Y:S02]  /*3600*/  @P0 SHF.L.U32 R2, R8, 0x1f, RZ ;  /* 0x0000001f08020819 */ /* 0x002fe400000006ff */
[----:B------:R-:W-:Y:S01]  /*3610*/  SHF.L.U32 R0, R11, 0x1f, RZ ;  /* 0x0000001f0b007819 */ /* 0x000fe200000006ff */
[----:B------:R-:W-:Y:S01]  /*3620*/  @!PT LDS RZ, [RZ] ;  /* 0x00000000fffff984 */ /* 0x000fe20000000800 */
[----:B------:R-:W-:Y:S01]  /*3630*/  @!PT LDS RZ, [RZ] ;  /* 0x00000000fffff984 */ /* 0x000fe20000000800 */
[----:B------:R-:W-:Y:S01]  /*3640*/  @!PT LDS RZ, [RZ] ;  /* 0x00000000fffff984 */ /* 0x000fe20000000800 */
[----:B------:R-:W-:Y:S01]  /*3650*/  @!PT LDS RZ, [RZ] ;  /* 0x00000000fffff984 */ /* 0x000fe20000000800 */
[----:B------:R1:W-:Y:S06]  /*3660*/  MEMBAR.ALL.CTA ;  /* 0x0000000000007992 */ /* 0x0003ec0000008000 */
[----:B-1----:R-:W1:Y:S02]  /*3670*/  FENCE.VIEW.ASYNC.S ;  /* 0x00000000000073c6 */ /* 0x002e640000000000 */
[----:B-1----:R1:W-:Y:S01]  /*3680*/  SYNCS.ARRIVE.TRANS64.RED.A1T0 RZ, [R3+URZ], RZ ;  /* 0x000000ff03ff79a7 */ /* 0x0023e200081004ff */
[----:B------:R1:W3:Y:S01]  /*3690*/  @P0 SYNCS.PHASECHK.TRANS64.TRYWAIT P2, [UR4], R2 ;  /* 0x00000002ff0005a7 */ /* 0x0002e20008041104 */
[----:B------:R-:W-:Y:S01]  /*36a0*/  ULEA.HI UR4, UR45, UR45, URZ, 0x1 ;  /* 0x0000002d2d047291 */ /* 0x000fe2000f8f08ff */
[----:B--2---:R-:W-:-:S03]  /*36b0*/  LOP3.LUT P1, RZ, R6, 0x1, RZ, 0xc0, !PT ;  /* 0x0000000106ff7812 */ /* 0x004fc6000782c0ff */
[----:B------:R-:W-:Y:S02]  /*36c0*/  USHF.L.U32 UR5, UR4, 0x6, URZ ;  /* 0x0000000604057899 */ /* 0x000fe400080006ff */
[----:B------:R-:W-:Y:S02]  /*36d0*/  ULOP3.LUT UR36, UR4, 0xffe, URZ, 0xc0, !UPT ;  /* 0x00000ffe04247892 */ /* 0x000fe4000f8ec0ff */
[----:B------:R-:W-:Y:S02]  /*36e0*/  ULOP3.LUT UR4, UR5, 0xffffff80, URZ, 0xc0, !UPT ;  /* 0xffffff8005047892 */ /* 0x000fe4000f8ec0ff */
[----:B------:R-:W-:Y:S02]  /*36f0*/  UIADD3 UR36, UPT, UPT, -UR36, UR45, URZ ;  /* 0x0000002d24247290 */ /* 0x000fe4000fffe1ff */
[----:B------:R-:W-:Y:S01]  /*3700*/  UIADD3 UR4, UPT, UPT, UR65, UR4, URZ ;  /* 0x0000000441047290 */ /* 0x000fe2000fffe0ff */
[----:B------:R-:W2:Y:S03]  /*3710*/  SYNCS.PHASECHK.TRANS64.TRYWAIT P0, [UR46+0xd0], R0 ;  /* 0x0000d000ff0075a7 */ /* 0x000ea6000800112e */
[----:B------:R-:W-:Y:S01]  /*3720*/  ULEA UR36, UR36, UR4, 0x14 ;  /* 0x0000000424247291 */ /* 0x000fe2000f8ea0ff */
[----:B-123--:R-:W-:Y:S11]  /*3730*/  @!P0 BRA `(.L_x_61) ;  /* 0x0000005400888947 */ /* 0x00eff60003800000 */
.L_x_155:
[----:B------:R-:W-:Y:S01]  /*3740*/  IADD3 R10, PT, PT, R10, 0x1, RZ ;  /* 0x000000010a0a7810 */ /* 0x000fe20007ffe0ff */
[----:B------:R-:W-:Y:S06]  /*3750*/  BRA.U !UP4, `(.L_x_62) ;  /* 0x000000050c107547 */ /* 0x000fec000b800000 */
[----:B------:R-:W-:Y:S01]  /*3760*/  UPLOP3.LUT UP2, UPT, UPT, UPT, UPT, 0x40, 0x4 ;  /* 0x000000000004789c */ /* 0x000fe20003f4e870 */
[----:B------:R-:W-:Y:S01]  /*3770*/  UMOV UR38, UR64 ;  /* 0x0000004000267c82 */ /* 0x000fe20008000000 */
[----:B------:R-:W-:Y:S01]  /*3780*/  UMOV UR37, UR47 ;  /* 0x0000002f00257c82 */ /* 0x000fe20008000000 */
[----:B------:R-:W-:-:S08]  /*3790*/  UMOV UR5, UR39 ;  /* 0x0000002700057c82 */ /* 0x000fd00008000000 */
.L_x_65:
[----:B------:R-:W-:Y:S02]  /*37a0*/  UIADD3 UR38, UPT, UPT, UR38, 0x1, URZ ;  /* 0x0000000126267890 */ /* 0x000fe4000fffe0ff */
[----:B------:R-:W-:Y:S02]  /*37b0*/  ULEA UR7, UR5, UR41, 0x3 ;  /* 0x0000002905077291 */ /* 0x000fe4000f8e18ff */
[----:B------:R-:W-:Y:S01]  /*37c0*/  UISETP.NE.AND UP3, UPT, UR38, URZ, UPT ;  /* 0x000000ff2600728c */ /* 0x000fe2000bf65270 */
[----:B--23--:R-:W-:Y:S10]  /*37d0*/  @P2 BRA `(.L_x_63) ;  /* 0x00000000000c2947 */ /* 0x00cff40003800000 */
[----:B-1----:R-:W-:Y:S04]  /*37e0*/  SHF.L.U32 R2, R8, 0x1f, RZ ;  /* 0x0000001f08027819 */ /* 0x002fe800000006ff */
[----:B------:R-:W1:Y:S02]  /*37f0*/  SYNCS.PHASECHK.TRANS64.TRYWAIT P0, [UR7], R2 ;  /* 0x00000002ff0075a7 */ /* 0x000e640008001107 */
[----:B-1----:R-:W-:Y:S05]  /*3800*/  @!P0 BRA `(.L_x_64) ;  /* 0x00000054006c8947 */ /* 0x002fea0003800000 */
.L_x_63:
[----:B------:R-:W-:Y:S01]  /*3810*/  UISETP.NE.AND UP0, UPT, UR37, 0x1, UPT ;  /* 0x000000012500788c */ /* 0x000fe2000bf05270 */
[----:B------:R-:W-:Y:S01]  /*3820*/  PLOP3.LUT P2, PT, PT, PT, PT, 0x80, 0x8 ;  /* 0x000000000008781c */ /* 0x000fe20003f4f070 */
[----:B------:R-:W-:Y:S02]  /*3830*/  UIADD3 UR4, UPT, UPT, UR5, 0x1, URZ ;  /* 0x0000000105047890 */ /* 0x000fe4000fffe0ff */
[----:B------:R-:W-:Y:S02]  /*3840*/  UIADD3 UR40, UPT, UPT, UR7, 0x20, URZ ;  /* 0x0000002007287890 */ /* 0x000fe4000fffe0ff */
[----:B------:R-:W-:Y:S01]  /*3850*/  UISETP.NE.AND UP1, UPT, UR4, 0x4, UPT ;  /* 0x000000040400788c */ /* 0x000fe2000bf25270 */
[----:B------:R-:W-:Y:S01]  /*3860*/  PLOP3.LUT P0, PT, PT, PT, UP0, 0x80, 0x8 ;  /* 0x000000000008781c */ /* 0x000fe20003f0f008 */
[----:B------:R-:W-:Y:S02]  /*3870*/  UIADD3 UR37, UPT, UPT, UR37, -0x1, URZ ;  /* 0xffffffff25257890 */ /* 0x000fe4000fffe0ff */
[----:B------:R-:W-:Y:S02]  /*3880*/  USEL UR6, URZ, 0x1, UP1 ;  /* 0x00000001ff067887 */ /* 0x000fe40008800000 */
[----:B------:R-:W-:Y:S01]  /*3890*/  USEL UR39, UR4, URZ, UP1 ;  /* 0x000000ff04277287 */ /* 0x000fe20008800000 */
[----:B------:R-:W-:Y:S01]  /*38a0*/  UMOV UR7, 0x40004040 ;  /* 0x4000404000077882 */ /* 0x000fe20000000000 */
[----:B------:R-:W-:Y:S02]  /*38b0*/  UMOV UR35, 0x40004040 ;  /* 0x4000404000237882 */ /* 0x000fe40000000000 */
[----:B------:R-:W-:Y:S01]  /*38c0*/  @UP0 ULEA UR4, UR39, UR41, 0x3 ;  /* 0x0000002927040291 */ /* 0x000fe2000f8e18ff */
[----:B------:R-:W-:Y:S01]  /*38d0*/  LOP3.LUT R8, R8, UR6, RZ, 0x3c, !PT ;  /* 0x0000000608087c12 */ /* 0x000fe2000f8e3cff */
[----:B------:R-:W-:Y:S01]  /*38e0*/  ULEA UR6, UR5, UR44, 0xb ;  /* 0x0000002c05067291 */ /* 0x000fe2000f8e58ff */
[----:B------:R-:W-:Y:S02]  /*38f0*/  UMOV UR33, 0x40004040 ;  /* 0x4000404000217882 */ /* 0x000fe40000000000 */
[----:B-1----:R-:W-:Y:S01]  /*3900*/  @P0 SHF.L.U32 R0, R8, 0x1f, RZ ;  /* 0x0000001f08000819 */ /* 0x002fe200000006ff */
[----:B------:R-:W-:Y:S02]  /*3910*/  UIADD3 UR34, UPT, UPT, UR6, 0x2, URZ ;  /* 0x0000000206227890 */ /* 0x000fe4000fffe0ff */
[----:B------:R-:W-:Y:S01]  /*3920*/  UIADD3 UR30, UPT, UPT, UR6, 0x4, URZ ;  /* 0x00000004061e7890 */ /* 0x000fe2000fffe0ff */
[----:B------:R2:W3:Y:S01]  /*3930*/  @P0 SYNCS.PHASECHK.TRANS64.TRYWAIT P2, [UR4], R0 ;  /* 0x00000000ff0005a7 */ /* 0x0004e20008041104 */
[----:B------:R-:W-:Y:S02]  /*3940*/  ULEA UR4, UR5, UR43, 0xa ;  /* 0x0000002b05047291 */ /* 0x000fe4000f8e50ff */
[----:B------:R-:W-:Y:S02]  /*3950*/  UIADD3 UR26, UPT, UPT, UR6, 0x6, URZ ;  /* 0x00000006061a7890 */ /* 0x000fe4000fffe0ff */
        /* <DEDUP_REMOVED lines=10> */
[----:B------:R-:W-:Y:S01]  /*3a00*/  UIADD3 UR8, UPT, UPT, UR4, 0x206, URZ ;  /* 0x0000020604087890 */ /* 0x000fe2000fffe0ff */
[----:B------:R-:W-:Y:S01]  /*3a10*/  UMOV UR5, 0x40004040 ;  /* 0x4000404000057882 */ /* 0x000fe20000000000 */
[----:B------:R-:W-:Y:S01]  /*3a20*/  UMOV UR31, 0x40004040 ;  /* 0x40004040001f7882 */ /* 0x000fe20000000000 */
[----:B------:R1:W-:Y:S01]  /*3a30*/  UTCHMMA gdesc[UR4], gdesc[UR6], tmem[UR36], tmem[UR62], idesc[UR63], UP2 ;  /* 0x00ff3e06040075ea */ /* 0x0003e20009000024 */
[----:B------:R-:W-:Y:S01]  /*3a40*/  UPLOP3.LUT UP2, UPT, UPT, UPT, UPT, 0x80, 0x8 ;  /* 0x000000000008789c */ /* 0x000fe20003f4f070 */
[----:B------:R2:W-:Y:S01]  /*3a50*/  UTCHMMA gdesc[UR32], gdesc[UR34], tmem[UR36], tmem[UR60], idesc[UR61], UPT ;  /* 0x00ff3c22200075ea */ /* 0x0005e2000b800024 */
[----:B------:R-:W-:Y:S01]  /*3a60*/  UMOV UR29, 0x40004040 ;  /* 0x40004040001d7882 */ /* 0x000fe20000000000 */
[----:B------:R-:W-:Y:S01]  /*3a70*/  UMOV UR27, 0x40004040 ;  /* 0x40004040001b7882 */ /* 0x000fe20000000000 */
        /* <DEDUP_REMOVED lines=12> */
[----:B------:R-:W-:Y:S01]  /*3b40*/  UMOV UR9, 0x40004040 ;  /* 0x4000404000097882 */ /* 0x000fe20000000000 */
[----:B------:R2:W-:Y:S01]  /*3b50*/  UTCHMMA gdesc[UR12], gdesc[UR14], tmem[UR36], tmem[UR50], idesc[UR51], UPT ;  /* 0x00ff320e0c0075ea */ /* 0x0005e2000b800024 */
[----:B------:R2:W-:Y:S01]  /*3b60*/  UTCHMMA gdesc[UR8], gdesc[UR10], tmem[UR36], tmem[UR48], idesc[UR49], UPT ;  /* 0x00ff300a080075ea */ /* 0x0005e2000b800024 */
[----:B------:R2:W-:Y:S01]  /*3b70*/  UTCBAR.MULTICAST [UR40], URZ, UR42 ;  /* 0x000000ff280073e9 */ /* 0x0005e2000800082a */
[----:B-1----:R-:W-:Y:S01]  /*3b80*/  UMOV UR5, UR39 ;  /* 0x0000002700057c82 */ /* 0x002fe20008000000 */
[----:B------:R-:W-:Y:S05]  /*3b90*/  BRA.U UP3, `(.L_x_65) ;  /* 0xfffffffd03007547 */ /* 0x000fea000b83ffff */
.L_x_62:
[----:B------:R-:W-:Y:S01]  /*3ba0*/  UIADD3 UR4, UPT, UPT, UR45, 0x1, URZ ;  /* 0x000000012d047890 */ /* 0x000fe2000fffe0ff */
[C---:B------:R-:W-:Y:S01]  /*3bb0*/  ISETP.NE.AND P0, PT, R10.reuse, 0x2, PT ;  /* 0x000000020a00780c */ /* 0x040fe20003f05270 */
[----:B------:R-:W-:Y:S02]  /*3bc0*/  UIADD3 UR5, UPT, UPT, UR46, 0xb0, URZ ;  /* 0x000000b02e057890 */ /* 0x000fe4000fffe0ff */
[----:B------:R-:W-:Y:S01]  /*3bd0*/  UISETP.NE.AND UP0, UPT, UR4, 0x4, UPT ;  /* 0x000000040400788c */ /* 0x000fe2000bf05270 */
[----:B-12---:R-:W-:Y:S02]  /*3be0*/  SEL R0, RZ, 0x1, P0 ;  /* 0x00000001ff007807 */ /* 0x006fe40000000000 */
[----:B------:R-:W-:Y:S01]  /*3bf0*/  SEL R10, R10, RZ, P0 ;  /* 0x000000ff0a0a7207 */ /* 0x000fe20000000000 */
[----:B------:R-:W-:Y:S01]  /*3c00*/  USEL UR6, URZ, 0x1, UP0 ;  /* 0x00000001ff067887 */ /* 0x000fe20008000000 */
[----:B------:R-:W-:Y:S01]  /*3c10*/  LOP3.LUT R9, R9, R0, RZ, 0x3c, !PT ;  /* 0x0000000009097212 */ /* 0x000fe200078e3cff */
[----:B------:R-:W-:Y:S01]  /*3c20*/  USEL UR45, UR4, URZ, UP0 ;  /* 0x000000ff042d7287 */ /* 0x000fe20008000000 */
[----:B------:R1:W-:Y:S03]  /*3c30*/  UTCBAR [UR5], URZ ;  /* 0x000000ff050073e9 */ /* 0x0003e600080000ff */
[----:B------:R-:W-:Y:S01]  /*3c40*/  LOP3.LUT R11, R11, UR6, RZ, 0x3c, !PT ;  /* 0x000000060b0b7c12 */ /* 0x000fe2000f8e3cff */
[----:B------:R-:W-:Y:S07]  /*3c50*/  @P1 BRA `(.L_x_66) ;  /* 0xfffffff800381947 */ /* 0x000fee000383ffff */
[----:B------:R-:W2:Y:S01]  /*3c60*/  S2UR UR8, SR_CgaCtaId ;  /* 0x00000000000879c3 */ /* 0x000ea20000008800 */
[----:B------:R-:W-:Y:S01]  /*3c70*/  ELECT P0, URZ, PT ;  /* 0x0000000000ff782f */ /* 0x000fe20003800000 */
[----:B------:R-:W-:Y:S01]  /*3c80*/  IMAD.MOV.U32 R0, RZ, RZ, 0x1 ;  /* 0x00000001ff007424 */ /* 0x000fe200078e00ff */
[----:B------:R-:W-:Y:S01]  /*3c90*/  UIADD3 UR41, UPT, UPT, UR41, 0xd0, URZ ;  /* 0x000000d029297890 */ /* 0x000fe2000fffe0ff */
[----:B------:R-:W-:Y:S01]  /*3ca0*/  SHF.L.U32 R2, R11, 0x1f, RZ ;  /* 0x0000001f0b027819 */ /* 0x000fe200000006ff */
[----:B------:R-:W-:-:S03]  /*3cb0*/  UMOV UR4, 0x40 ;  /* 0x0000004000047882 */ /* 0x000fc60000000000 */
[----:B------:R-:W-:Y:S01]  /*3cc0*/  UVIRTCOUNT.DEALLOC.SMPOOL 0x80 ;  /* 0x000000800000784c */ /* 0x000fe20000000000 */
[----:B--2---:R-:W-:Y:S02]  /*3cd0*/  ULEA UR8, UR8, UR4, 0x18 ;  /* 0x0000000408087291 */ /* 0x004fe4000f8ec0ff */
[----:B------:R-:W-:-:S07]  /*3ce0*/  ULEA UR4, UR45, UR41, 0x3 ;  /* 0x000000292d047291 */ /* 0x000fce000f8e18ff */
[----:B------:R2:W-:Y:S02]  /*3cf0*/  @P0 STS.U8 [UR8+0x1c], R0 ;  /* 0x00001c00ff000988 */ /* 0x0005e40008000008 */
[----:B------:R-:W4:Y:S02]  /*3d00*/  SYNCS.PHASECHK.TRANS64.TRYWAIT P0, [UR4], R2 ;  /* 0x00000002ff0075a7 */ /* 0x000f240008001104 */
[----:B--2-4-:R-:W-:Y:S05]  /*3d10*/  @!P0 BRA `(.L_x_67) ;  /* 0x0000005000408947 */ /* 0x014fea0003800000 */
.L_x_158:
[----:B------:R-:W-:-:S04]  /*3d20*/  UIADD3 UR4, UPT, UPT, UR45, 0x1, URZ ;  /* 0x000000012d047890 */ /* 0x000fc8000fffe0ff */
[----:B------:R-:W-:-:S04]  /*3d30*/  UISETP.NE.AND UP0, UPT, UR4, 0x4, UPT ;  /* 0x000000040400788c */ /* 0x000fc8000bf05270 */
[----:B------:R-:W-:Y:S02]  /*3d40*/  USEL UR6, URZ, 0x1, UP0 ;  /* 0x00000001ff067887 */ /* 0x000fe40008000000 */
[----:B------:R-:W-:-:S04]  /*3d50*/  USEL UR4, UR4, URZ, UP0 ;  /* 0x000000ff04047287 */ /* 0x000fc80008000000 */
[----:B-1----:R-:W-:Y:S01]  /*3d60*/  ULEA UR5, UR4, UR41, 0x3 ;  /* 0x0000002904057291 */ /* 0x002fe2000f8e18ff */
[----:B--2---:R-:W-:-:S04]  /*3d70*/  LOP3.LUT R2, R11, UR6, RZ, 0x3c, !PT ;  /* 0x000000060b027c12 */ /* 0x004fc8000f8e3cff */
[----:B------:R-:W-:-:S04]  /*3d80*/  SHF.L.U32 R3, R2, 0x1f, RZ ;  /* 0x0000001f02037819 */ /* 0x000fc800000006ff */
[----:B------:R-:W1:Y:S02]  /*3d90*/  SYNCS.PHASECHK.TRANS64.TRYWAIT P0, [UR5], R3 ;  /* 0x00000003ff0075a7 */ /* 0x000e640008001105 */
[----:B-1----:R-:W-:Y:S05]  /*3da0*/  @!P0 BRA `(.L_x_68) ;  /* 0x0000005000348947 */ /* 0x002fea0003800000 */
.L_x_160:
        /* <DEDUP_REMOVED lines=9> */
.L_x_162:
[----:B------:R-:W-:-:S04]  /*3e40*/  UIADD3 UR4, UPT, UPT, UR4, 0x1, URZ ;  /* 0x0000000104047890 */ /* 0x000fc8000fffe0ff */
[----:B------:R-:W-:-:S04]  /*3e50*/  UISETP.NE.AND UP0, UPT, UR4, 0x4, UPT ;  /* 0x000000040400788c */ /* 0x000fc8000bf05270 */
[----:B------:R-:W-:Y:S02]  /*3e60*/  USEL UR5, URZ, 0x1, UP0 ;  /* 0x00000001ff057887 */ /* 0x000fe40008000000 */
[----:B------:R-:W-:-:S04]  /*3e70*/  USEL UR4, UR4, URZ, UP0 ;  /* 0x000000ff04047287 */ /* 0x000fc80008000000 */
[----:B------:R-:W-:Y:S01]  /*3e80*/  ULEA UR4, UR4, UR41, 0x3 ;  /* 0x0000002904047291 */ /* 0x000fe2000f8e18ff */
[----:B------:R-:W-:-:S04]  /*3e90*/  LOP3.LUT R2, R2, UR5, RZ, 0x3c, !PT ;  /* 0x0000000502027c12 */ /* 0x000fc8000f8e3cff */
[----:B------:R-:W-:-:S04]  /*3ea0*/  SHF.L.U32 R2, R2, 0x1f, RZ ;  /* 0x0000001f02027819 */ /* 0x000fc800000006ff */
[----:B------:R-:W2:Y:S02]  /*3eb0*/  SYNCS.PHASECHK.TRANS64.TRYWAIT P0, [UR4], R2 ;  /* 0x00000002ff0075a7 */ /* 0x000ea40008001104 */
[----:B--2---:R-:W-:Y:S05]  /*3ec0*/  @!P0 BRA `(.L_x_70) ;  /* 0x00000050001c8947 */ /* 0x004fea0003800000 */
.L_x_164:
[----:B------:R-:W-:Y:S01]  /*3ed0*/  NOP ;  /* 0x0000000000007918 */ /* 0x000fe20000000000 */
[----:B-1----:R-:W1:Y:S01]  /*3ee0*/  LDS R0, [UR8+0x14] ;  /* 0x00001408ff007984 */ /* 0x002e620008000800 */
[----:B------:R-:W-:Y:S01]  /*3ef0*/  ULOP3.LUT UR4, UR65, 0xffff, URZ, 0xc0, !UPT ;  /* 0x0000ffff41047892 */ /* 0x000fe2000f8ec0ff */
[----:B------:R-:W-:Y:S01]  /*3f00*/  UMOV UR5, 0xffff ;  /* 0x0000ffff00057882 */ /* 0x000fe20000000000 */
[----:B------:R-:W-:Y:S02]  /*3f10*/  UMOV UR6, 0x1 ;  /* 0x0000000100067882 */ /* 0x000fe40000000000 */
[----:B------:R-:W-:-:S04]  /*3f20*/  USHF.R.U32.HI UR4, URZ, 0x5, UR4 ;  /* 0x00000005ff047899 */ /* 0x000fc80008011604 */
[----:B------:R-:W-:Y:S02]  /*3f30*/  USHF.L.U32 UR5, UR5, UR4, URZ ;  /* 0x0000000405057299 */ /* 0x000fe400080006ff */
[----:B------:R-:W-:-:S04]  /*3f40*/  USHF.L.U32 UR4, UR6, UR4, URZ ;  /* 0x0000000406047299 */ /* 0x000fc800080006ff */
[----:B-1----:R-:W-:-:S04]  /*3f50*/  LOP3.LUT R0, R0, UR5, RZ, 0xc0, !PT ;  /* 0x0000000500007c12 */ /* 0x002fc8000f8ec0ff */
[----:B------:R-:W-:-:S13]  /*3f60*/  ISETP.NE.AND P0, PT, R0, UR5, PT ;  /* 0x0000000500007c0c */ /* 0x000fda000bf05270 */
[----:B------:R-:W-:Y:S05]  /*3f70*/  @P0 BRA `(.L_x_71) ;  /* 0x0000000000580947 */ /* 0x000fea0003800000 */
[----:B------:R-:W1:Y:S02]  /*3f80*/  LDS R0, [UR8+0x18] ;  /* 0x00001808ff007984 */ /* 0x000e640008000800 */
[----:B-1----:R-:W-:-:S04]  /*3f90*/  LOP3.LUT R0, R0, UR4, RZ, 0xc0, !PT ;  /* 0x0000000400007c12 */ /* 0x002fc8000f8ec0ff */
[----:B------:R-:W-:-:S13]  /*3fa0*/  ISETP.NE.AND P0, PT, R0, UR4, PT ;  /* 0x0000000400007c0c */ /* 0x000fda000bf05270 */
[----:B------:R-:W-:Y:S05]  /*3fb0*/  @P0 BRA `(.L_x_72) ;  /* 0x00000000003c0947 */ /* 0x000fea0003800000 */
[----:B------:R-:W1:Y:S01]  /*3fc0*/  S2R R2, SR_LANEID ;  /* 0x0000000000027919 */ /* 0x000e620000000000 */
[----:B------:R-:W-:-:S06]  /*3fd0*/  ULOP3.LUT UR5, URZ, UR5, URZ, 0x33, !UPT ;  /* 0x00000005ff057292 */ /* 0x000fcc000f8e33ff */
[----:B------:R-:W-:-:S04]  /*3fe0*/  IMAD.U32 R0, RZ, RZ, UR5 ;  /* 0x00000005ff007e24 */ /* 0x000fc8000f8e00ff */
[----:B------:R2:W4:Y:S02]  /*3ff0*/  REDUX UR7, R0 ;  /* 0x00000000000773c4 */ /* 0x0005240000000000 */
[----:B------:R1:W-:Y:S01]  /*4000*/  UTCATOMSWS.AND URZ, UR5 ;  /* 0x0000000500ff79e3 */ /* 0x0003e20008000000 */
[----:B--2---:R-:W-:Y:S01]  /*4010*/  LOP3.LUT R0, RZ, UR4, RZ, 0x33, !PT ;  /* 0x00000004ff007c12 */ /* 0x004fe2000f8e33ff */
[----:B------:R-:W-:Y:S02]  /*4020*/  VOTEU.ANY UR4, UPT, PT ;  /* 0x0000000000047886 */ /* 0x000fe400038e0100 */
[----:B------:R-:W-:Y:S02]  /*4030*/  UFLO.U32 UR4, UR4 ;  /* 0x00000004000472bd */ /* 0x000fe400080e0000 */
[----:B------:R-:W2:Y:S04]  /*4040*/  REDUX UR6, R0 ;  /* 0x00000000000673c4 */ /* 0x000ea80000000000 */
[----:B-1----:R-:W-:-:S02]  /*4050*/  ISETP.EQ.U32.AND P0, PT, R2, UR4, PT ;  /* 0x0000000402007c0c */ /* 0x002fc4000bf02070 */
[----:B----4-:R-:W-:-:S11]  /*4060*/  MOV R2, UR7 ;  /* 0x0000000700027c02 */ /* 0x010fd60008000f00 */
[----:B------:R1:W-:Y:S01]  /*4070*/  @P0 ATOMS.AND RZ, [UR8+0x14], R2 ;  /* 0x00001402ffff098c */ /* 0x0003e2000a800008 */
[----:B--2---:R-:W-:-:S05]  /*4080*/  IMAD.U32 R0, RZ, RZ, UR6 ;  /* 0x00000006ff007e24 */ /* 0x004fca000f8e00ff */
[----:B------:R1:W-:Y:S01]  /*4090*/  @P0 ATOMS.AND RZ, [UR8+0x18], R0 ;  /* 0x00001800ffff098c */ /* 0x0003e2000a800008 */
[----:B------:R-:W-:Y:S05]  /*40a0*/  BRA `(.L_x_73) ;  /* 0x0000000000147947 */ /* 0x000fea0003800000 */
.L_x_72:
[----:B------:R-:W-:Y:S02]  /*40b0*/  MOV R2, 0x40d0 ;  /* 0x000040d000027802 */ /* 0x000fe40000000f00 */
[----:B---3-5:R-:W-:Y:S05]  /*40c0*/  CALL.REL.NOINC `($__internal_0_$__cuda_sm10x_tcgen05_guardrail_trap_col_being_dealloced_not_returned_by_alloc) ;  /* 0x0000005400047944 */ /* 0x028fea0003c00000 */
[----:B------:R-:W-:Y:S05]  /*40d0*/  BRA `(.L_x_73) ;  /* 0x0000000000087947 */ /* 0x000fea0003800000 */
.L_x_71:
[----:B------:R-:W-:Y:S02]  /*40e0*/  MOV R2, 0x4100 ;  /* 0x0000410000027802 */ /* 0x000fe40000000f00 */
[----:B---3-5:R-:W-:Y:S05]  /*40f0*/  CALL.REL.NOINC `($__internal_2_$__cuda_sm10x_tcgen05_guardrail_trap_unallocated_columns_being_dealloced) ;  /* 0x0000005400107944 */ /* 0x028fea0003c00000 */
.L_x_73:
[----:B------:R-:W-:Y:S01]  /*4100*/  NOP ;  /* 0x0000000000007918 */ /* 0x000fe20000000000 */
[----:B------:R-:W-:Y:S05]  /*4110*/  EXIT ;  /* 0x000000000000794d */ /* 0x000fea0003800000 */
.L_x_55:
[----:B------:R-:W-:-:S09]  /*4120*/  UISETP.NE.OR UP0, UPT, UR18, 0x3, !UP3 ;  /* 0x000000031200788c */ /* 0x000fd2000df05670 */
[----:B------:R-:W-:Y:S05]  /*4130*/  BRA.U UP0, `(.L_x_74) ;  /* 0x0000001100807547 */ /* 0x000fea000b800000 */
[----:B------:R-:W2:Y:S01]  /*4140*/  LDCU.64 UR4, c[0x0][0x888] ;  /* 0x00011100ff0477ac */ /* 0x000ea20008000a00 */
[----:B------:R-:W3:Y:S01]  /*4150*/  LDC.64 R12, c[0x0][0x348] ;  /* 0x0000d200ff0c7b82 */ /* 0x000ee20000000a00 */
[----:B------:R-:W-:Y:S02]  /*4160*/  HFMA2 R9, -RZ, RZ, 0, 0 ;  /* 0x00000000ff097431 */ /* 0x000fe400000001ff */
[----:B------:R-:W-:Y:S01]  /*4170*/  IMAD.MOV.U32 R11, RZ, RZ, 0x1 ;  /* 0x00000001ff0b7424 */ /* 0x000fe200078e00ff */
[----:B------:R-:W4:Y:S01]  /*4180*/  LDCU UR38, c[0x0][0x370] ;  /* 0x00006e00ff2677ac */ /* 0x000f220008000800 */
[----:B------:R-:W-:Y:S01]  /*4190*/  IMAD.MOV.U32 R10, RZ, RZ, RZ ;  /* 0x000000ffff0a7224 */ /* 0x000fe200078e00ff */
[----:B------:R-:W-:Y:S01]  /*41a0*/  MOV R3, 0x1000 ;  /* 0x0000100000037802 */ /* 0x000fe20000000f00 */
[----:B------:R-:W4:Y:S01]  /*41b0*/  LDCU.128 UR48, c[0x0][0xb10] ;  /* 0x00016200ff3077ac */ /* 0x000f220008000c00 */
[----:B------:R-:W1:Y:S01]  /*41c0*/  LDCU UR37, c[0x0][0x374] ;  /* 0x00006e80ff2577ac */ /* 0x000e620008000800 */
[----:B------:R-:W1:Y:S01]  /*41d0*/  LDCU.64 UR30, c[0x0][0x890] ;  /* 0x00011200ff1e77ac */ /* 0x000e620008000a00 */
[----:B------:R-:W1:Y:S01]  /*41e0*/  LDCU UR15, c[0x0][0xb0c] ;  /* 0x00016180ff0f77ac */ /* 0x000e620008000800 */
[----:B--2---:R-:W-:Y:S01]  /*41f0*/  UISETP.NE.U32.AND UP0, UPT, UR4, URZ, UPT ;  /* 0x000000ff0400728c */ /* 0x004fe2000bf05070 */
[----:B------:R-:W2:Y:S01]  /*4200*/  LDCU UR44, c[0x0][0xb20] ;  /* 0x00016400ff2c77ac */ /* 0x000ea20008000800 */
[----:B------:R-:W2:Y:S01]  /*4210*/  LDCU UR4, c[0x0][0xb30] ;  /* 0x00016600ff0477ac */ /* 0x000ea20008000800 */
[----:B------:R-:W-:Y:S01]  /*4220*/  UMOV UR21, 0x400 ;  /* 0x0000040000157882 */ /* 0x000fe20000000000 */
[----:B----4-:R-:W-:-:S02]  /*4230*/  UIMAD.WIDE.U32 UR6, UR38, UR48, URZ ;  /* 0x00000030260672a5 */ /* 0x010fc4000f8e00ff */
[----:B-1----:R-:W-:Y:S02]  /*4240*/  UIMAD.WIDE.U32 UR8, UR37, UR51, URZ ;  /* 0x00000033250872a5 */ /* 0x002fe4000f8e00ff */
[----:B------:R-:W-:Y:S02]  /*4250*/  ULEA UR21, UR47, UR21, 0x18 ;  /* 0x000000152f157291 */ /* 0x000fe4000f8ec0ff */
[----:B------:R-:W-:Y:S02]  /*4260*/  USEL UR39, URZ, 0x1, UP6 ;  /* 0x00000001ff277887 */ /* 0x000fe4000b000000 */
[----:B------:R-:W-:Y:S02]  /*4270*/  UISETP.NE.U32.AND UP6, UPT, UR30, URZ, UPT ;  /* 0x000000ff1e00728c */ /* 0x000fe4000bfc5070 */
[----:B------:R-:W-:Y:S02]  /*4280*/  UIADD3 UR40, UPT, UPT, UR21, 0x58, URZ ;  /* 0x0000005815287890 */ /* 0x000fe4000fffe0ff */
[----:B------:R-:W-:-:S02]  /*4290*/  UISETP.NE.AND.EX UP5, UPT, UR5, URZ, UPT, UP0 ;  /* 0x000000ff0500728c */ /* 0x000fc4000bfa5300 */
[----:B------:R-:W-:Y:S01]  /*42a0*/  UISETP.NE.AND UP0, UPT, UR42, 0x1, UPT ;  /* 0x000000012a00788c */ /* 0x000fe2000bf05270 */
[----:B------:R-:W-:Y:S01]  /*42b0*/  UMOV UR6, UR7 ;  /* 0x0000000700067c82 */ /* 0x000fe20008000000 */
[----:B------:R-:W-:Y:S01]  /*42c0*/  UMOV UR41, UR9 ;  /* 0x0000000900297c82 */ /* 0x000fe20008000000 */
[----:B------:R-:W-:Y:S02]  /*42d0*/  UISETP.NE.AND UP0, UPT, UR15, 0x1, UPT ;  /* 0x000000010f00788c */ /* 0x000fe4000bf05270 */
[----:B------:R-:W-:Y:S02]  /*42e0*/  UPLOP3.LUT UP4, UPT, UPT, UPT, UPT, 0x40, 0x4 ;  /* 0x000000000004789c */ /* 0x000fe40003f8e870 */
[----:B------:R-:W-:Y:S01]  /*42f0*/  UISETP.GE.AND UP2, UPT, UR42, 0x1, UPT ;  /* 0x000000012a00788c */ /* 0x000fe2000bf46270 */
[----:B------:R-:W1:Y:S01]  /*4300*/  LDCU.64 UR22, c[0x0][0xb28] ;  /* 0x00016500ff1677ac */ /* 0x000e620008000a00 */
[----:B------:R-:W-:Y:S02]  /*4310*/  UISETP.NE.AND.EX UP6, UPT, UR31, URZ, UPT, UP6 ;  /* 0x000000ff1f00728c */ /* 0x000fe4000bfc5360 */
[----:B------:R-:W-:-:S02]  /*4320*/  UIADD3 UR33, UPT, UPT, UR21, 0x40, URZ ;  /* 0x0000004015217890 */ /* 0x000fc4000fffe0ff */
[----:B------:R-:W-:Y:S02]  /*4330*/  UIADD3 UR25, UPT, UPT, UR21, 0x48, URZ ;  /* 0x0000004815197890 */ /* 0x000fe4000fffe0ff */
[----:B------:R-:W-:Y:S02]  /*4340*/  UIADD3 UR17, UPT, UPT, UR21, 0x50, URZ ;  /* 0x0000005015117890 */ /* 0x000fe4000fffe0ff */
[----:B------:R-:W-:Y:S02]  /*4350*/  UPRMT UR40, UR47, 0x654, UR40 ;  /* 0x000006542f287896 */ /* 0x000fe40008000028 */
[----:B------:R-:W-:Y:S02]  /*4360*/  USHF.R.U32.HI UR43, URZ, UR49, UR6 ;  /* 0x00000031ff2b7299 */ /* 0x000fe40008011606 */
[----:B--2---:R-:W-:Y:S02]  /*4370*/  USHF.R.U32.HI UR41, URZ, UR44, UR41 ;  /* 0x0000002cff297299 */ /* 0x004fe40008011629 */
[----:B------:R-:W-:-:S02]  /*4380*/  UISETP.NE.AND UP0, UPT, UR50, 0x1, UPT ;  /* 0x000000013200788c */ /* 0x000fc4000bf05270 */
[----:B---3--:R-:W-:-:S11]  /*4390*/  UISETP.NE.AND UP3, UPT, UR4, 0x1, UPT ;  /* 0x000000010400788c */ /* 0x008fd6000bf65270 */
.L_x_85:
[C---:B------:R-:W-:Y:S02]  /*43a0*/  LEA R8, R10.reuse, UR21, 0x3 ;  /* 0x000000150a087c11 */ /* 0x040fe4000f8e18ff */
[----:B------:R-:W-:Y:S02]  /*43b0*/  SHF.L.U32 R0, R9, 0x1f, RZ ;  /* 0x0000001f09007819 */ /* 0x000fe400000006ff */
[----:B------:R-:W-:Y:S02]  /*43c0*/  LEA R4, R10, UR21, 0x4 ;  /* 0x000000150a047c11 */ /* 0x000fe4000f8e20ff */
[----:B--2---:R-:W2:Y:S02]  /*43d0*/  SYNCS.PHASECHK.TRANS64.TRYWAIT P0, [R8+URZ+0x90], R0 ;  /* 0x00009000080075a7 */ /* 0x004ea400080011ff */
[----:B--2---:R-:W-:Y:S05]  /*43e0*/  @!P0 BRA `(.L_x_75) ;  /* 0x0000004800ec8947 */ /* 0x004fea0003800000 */
.L_x_165:
[----:B------:R-:W3:Y:S01]  /*43f0*/  LDS.128 R4, [R4+0x120] ;  /* 0x0001200004047984 */ /* 0x000ee20000000c00 */
[----:B------:R-:W-:Y:S01]  /*4400*/  UISETP.GE.AND UP0, UPT, UR42, 0x1, UPT ;  /* 0x000000012a00788c */ /* 0x000fe2000bf06270 */
[----:B------:R-:W-:Y:S01]  /*4410*/  @!PT LDS RZ, [RZ] ;  /* 0x00000000fffff984 */ /* 0x000fe20000000800 */
[----:B------:R-:W-:Y:S01]  /*4420*/  @!PT LDS RZ, [RZ] ;  /* 0x00000000fffff984 */ /* 0x000fe20000000800 */
[----:B------:R-:W-:Y:S01]  /*4430*/  @!PT LDS RZ, [RZ] ;  /* 0x00000000fffff984 */ /* 0x000fe20000000800 */
[----:B------:R-:W-:Y:S01]  /*4440*/  @!PT LDS RZ, [RZ] ;  /* 0x00000000fffff984 */ /* 0x000fe20000000800 */
[----:B------:R4:W-:Y:S06]  /*4450*/  MEMBAR.ALL.CTA ;  /* 0x0000000000007992 */ /* 0x0009ec0000008000 */
[----:B----4-:R-:W4:Y:S01]  /*4460*/  FENCE.VIEW.ASYNC.S ;  /* 0x00000000000073c6 */ /* 0x010f220000000000 */
[----:B---3--:R-:W-:Y:S11]  /*4470*/  LOP3.LUT P0, RZ, R6, 0x1, RZ, 0xc0, !PT ;  /* 0x0000000106ff7812 */ /* 0x008ff6000780c0ff */
[----:B------:R-:W-:Y:S02]  /*4480*/  @!UPT UIADD3 URZ, UPT, UPT, URZ, URZ, URZ ;  /* 0x000000fffffff290 */ /* 0x000fe4000fffe0ff */
[----:B----4-:R-:W-:Y:S01]  /*4490*/  VOTEU.ANY UP2, P0 ;  /* 0x0000000000ff7886 */ /* 0x010fe20000040100 */
[----:B------:R-:W-:Y:S11]  /*44a0*/  PLOP3.LUT P0, PT, PT, PT, UP2, 0x80, 0x8 ;  /* 0x000000000008781c */ /* 0x000ff60003f0f028 */
[----:B------:R-:W-:Y:S02]  /*44b0*/  @!UPT UIADD3 URZ, UPT, UPT, URZ, URZ, URZ ;  /* 0x000000fffffff290 */ /* 0x000fe4000fffe0ff */
[----:B--2---:R-:W-:Y:S02]  /*44c0*/  @P0 SHF.R.U32.HI R0, RZ, 0x10, R5 ;  /* 0x00000010ff000819 */ /* 0x004fe40000011605 */
[----:B------:R-:W-:Y:S02]  /*44d0*/  @P0 MOV R2, R4 ;  /* 0x0000000400020202 */ /* 0x000fe40000000f00 */
[----:B------:R-:W-:Y:S01]  /*44e0*/  @P0 R2UR UR4, R0 ;  /* 0x00000000000402ca */ /* 0x000fe200000e0000 */
[----:B------:R-:W-:Y:S01]  /*44f0*/  VIADD R0, R8, 0xa0 ;  /* 0x000000a008007836 */ /* 0x000fe20000000000 */
[----:B------:R-:W-:Y:S02]  /*4500*/  @P0 LOP3.LUT R4, R5, 0xffff, RZ, 0xc0, !PT ;  /* 0x0000ffff05040812 */ /* 0x000fe400078ec0ff */
[----:B------:R-:W-:Y:S02]  /*4510*/  @P0 R2UR UR6, R2 ;  /* 0x00000000020602ca */ /* 0x000fe400000e0000 */
[----:B------:R-:W-:Y:S02]  /*4520*/  PRMT R0, RZ, 0x654, R0 ;  /* 0x00000654ff007816 */ /* 0x000fe40000000000 */
[----:B------:R-:W-:Y:S02]  /*4530*/  @P0 R2UR UR5, R4 ;  /* 0x00000000040502ca */ /* 0x000fe400000e0000 */
[----:B------:R2:W-:Y:S03]  /*4540*/  SYNCS.ARRIVE.TRANS64.RED.A1T0 RZ, [R0+URZ], RZ ;  /* 0x000000ff00ff79a7 */ /* 0x0005e600081004ff */
[----:B------:R-:W-:Y:S04]  /*4550*/  @UP2 UMOV UR29, UR4 ;  /* 0x00000004001d2c82 */ /* 0x000fe80008000000 */
[----:B------:R-:W-:Y:S04]  /*4560*/  @UP2 UMOV UR14, UR6 ;  /* 0x00000006000e2c82 */ /* 0x000fe80008000000 */
[----:B------:R-:W-:Y:S01]  /*4570*/  @UP2 UMOV UR13, UR5 ;  /* 0x00000005000d2c82 */ /* 0x000fe20008000000 */
[----:B------:R-:W-:Y:S05]  /*4580*/  BRA.U !UP0, `(.L_x_76) ;  /* 0x0000000108c07547 */ /* 0x000fea000b800000 */
[----:B------:R-:W-:Y:S02]  /*4590*/  UIMAD.WIDE.U32 UR18, UR13, UR51, URZ ;  /* 0x000000330d1272a5 */ /* 0x000fe4000f8e00ff */
[----:B------:R-:W-:Y:S02]  /*45a0*/  UP2UR UR16, UPR, URZ, 0x4 ;  /* 0x00000004ff107883 */ /* 0x000fe40008000000 */
[----:B------:R-:W-:Y:S02]  /*45b0*/  UISETP.NE.AND UP2, UPT, UR50, 0x1, UPT ;  /* 0x000000013200788c */ /* 0x000fe4000bf45270 */
[----:B------:R-:W-:Y:S02]  /*45c0*/  UIMAD.WIDE.U32 UR26, UR14, UR48, URZ ;  /* 0x000000300e1a72a5 */ /* 0x000fe4000f8e00ff */
[----:B------:R-:W-:Y:S02]  /*45d0*/  USEL UR4, UR37, UR41, !UP2 ;  /* 0x0000002925047287 */ /* 0x000fe4000d000000 */
[----:B------:R-:W-:Y:S02]  /*45e0*/  UISETP.NE.AND UP0, UPT, UR15, 0x1, UPT ;  /* 0x000000010f00788c */ /* 0x000fe4000bf05270 */
[----:B------:R-:W-:Y:S02]  /*45f0*/  UP2UR UR20, UPR, URZ, 0x2 ;  /* 0x00000002ff147883 */ /* 0x000fe40008000000 */
[----:B------:R-:W-:Y:S02]  /*4600*/  UISETP.NE.AND UP1, UPT, UR42, 0x1, UPT ;  /* 0x000000012a00788c */ /* 0x000fe4000bf25270 */
[----:B-1----:R-:W-:Y:S02]  /*4610*/  UIMAD.WIDE.U32 UR8, UR4, UR22, URZ ;  /* 0x00000016040872a5 */ /* 0x002fe4000f8e00ff */
[----:B------:R-:W-:Y:S01]  /*4620*/  USEL UR7, UR38, UR43, !UP0 ;  /* 0x0000002b26077287 */ /* 0x000fe2000c000000 */
[----:B------:R-:W-:Y:S02]  /*4630*/  UMOV UR5, UR19 ;  /* 0x0000001300057c82 */ /* 0x000fe40008000000 */
[----:B------:R-:W-:Y:S02]  /*4640*/  USHF.R.U32.HI UR6, URZ, UR44, UR5 ;  /* 0x0000002cff067299 */ /* 0x000fe40008011605 */
[----:B------:R-:W-:Y:S02]  /*4650*/  UIMAD.WIDE.U32 UR10, UR7, UR22, URZ ;  /* 0x00000016070a72a5 */ /* 0x000fe4000f8e00ff */
[----:B------:R-:W-:Y:S02]  /*4660*/  USEL UR6, UR13, UR6, !UP2 ;  /* 0x000000060d067287 */ /* 0x000fe4000d000000 */
[----:B------:R-:W-:Y:S01]  /*4670*/  UISETP.NE.AND UP2, UPT, UR16, URZ, UPT ;  /* 0x000000ff1000728c */ /* 0x000fe2000bf45270 */
[----:B------:R-:W-:Y:S02]  /*4680*/  UMOV UR5, UR27 ;  /* 0x0000001b00057c82 */ /* 0x000fe40008000000 */
[----:B------:R-:W-:Y:S03]  /*4690*/  USHF.R.U32.HI UR12, URZ, UR49, UR5 ;  /* 0x00000031ff0c7299 */ /* 0x000fe60008011605 */
[----:B------:R-:W-:Y:S02]  /*46a0*/  UMOV UR5, UR9 ;  /* 0x0000000900057c82 */ /* 0x000fe40008000000 */
[----:B------:R-:W-:Y:S03]  /*46b0*/  @UP1 USHF.R.U32.HI UR4, URZ, UR23, UR5 ;  /* 0x00000017ff041299 */ /* 0x000fe60008011605 */
[----:B------:R-:W-:Y:S01]  /*46c0*/  UMOV UR5, UR11 ;  /* 0x0000000b00057c82 */ /* 0x000fe20008000000 */
[----:B------:R-:W-:Y:S02]  /*46d0*/  UIMAD UR4, UR42, UR4, URZ ;  /* 0x000000042a0472a4 */ /* 0x000fe4000f8e02ff */
[----:B------:R-:W-:Y:S02]  /*46e0*/  @UP1 USHF.R.U32.HI UR7, URZ, UR23, UR5 ;  /* 0x00000017ff071299 */ /* 0x000fe40008011605 */
[----:B------:R-:W-:Y:S02]  /*46f0*/  USEL UR5, UR14, UR12, !UP0 ;  /* 0x0000000c0e057287 */ /* 0x000fe4000c000000 */
[----:B------:R-:W-:Y:S02]  /*4700*/  UIMAD.WIDE.U32 UR10, UR6, UR22, URZ ;  /* 0x00000016060a72a5 */ /* 0x000fe4000f8e00ff */
[----:B------:R-:W-:Y:S02]  /*4710*/  UIMAD UR8, UR42, UR7, URZ ;  /* 0x000000072a0872a4 */ /* 0x000fe4000f8e02ff */
[----:B------:R-:W-:Y:S03]  /*4720*/  UISETP.GE.AND UP0, UPT, UR6, UR4, UPT ;  /* 0x000000040600728c */ /* 0x000fe6000bf06270 */
[----:B------:R-:W-:Y:S01]  /*4730*/  UMOV UR4, UR11 ;  /* 0x0000000b00047c82 */ /* 0x000fe20008000000 */
[----:B------:R-:W-:Y:S02]  /*4740*/  UISETP.GE.OR UP0, UPT, UR5, UR8, UP0 ;  /* 0x000000080500728c */ /* 0x000fe40008706670 */
[----:B------:R-:W-:Y:S02]  /*4750*/  USHF.R.U32.HI UR4, URZ, UR23, UR4 ;  /* 0x00000017ff047299 */ /* 0x000fe40008011604 */
[----:B------:R-:W-:Y:S02]  /*4760*/  UIMAD.WIDE.U32 UR8, UR5, UR22, URZ ;  /* 0x00000016050872a5 */ /* 0x000fe4000f8e00ff */
[----:B------:R-:W-:Y:S04]  /*4770*/  USEL UR10, UR6, UR4, !UP1 ;  /* 0x00000004060a7287 */ /* 0x000fe8000c800000 */
[----:B------:R-:W-:Y:S01]  /*4780*/  UIADD3 UR11, UPT, UPT, -UR10, URZ, URZ ;  /* 0x000000ff0a0b7290 */ /* 0x000fe2000fffe1ff */
[----:B------:R-:W-:Y:S02]  /*4790*/  @!UP0 UMOV UR4, UR9 ;  /* 0x0000000900048c82 */ /* 0x000fe40008000000 */
[----:B------:R-:W-:Y:S02]  /*47a0*/  @!UP0 USHF.R.U32.HI UR4, URZ, UR23, UR4 ;  /* 0x00000017ff048299 */ /* 0x000fe40008011604 */
[----:B------:R-:W-:Y:S02]  /*47b0*/  UIMAD UR8, UR42, UR11, UR6 ;  /* 0x0000000b2a0872a4 */ /* 0x000fe4000f8e0206 */
[----:B------:R-:W-:Y:S02]  /*47c0*/  @!UP0 USEL UR4, UR5, UR4, !UP1 ;  /* 0x0000000405048287 */ /* 0x000fe4000c800000 */
[----:B------:R-:W-:Y:S02]  /*47d0*/  UISETP.NE.AND UP1, UPT, UR20, URZ, UPT ;  /* 0x000000ff1400728c */ /* 0x000fe4000bf25270 */
[----:B------:R-:W-:Y:S02]  /*47e0*/  @!UP0 UIMAD UR8, UR7, UR8, UR4 ;  /* 0x00000008070882a4 */ /* 0x000fe4000f8e0204 */
[----:B------:R-:W-:Y:S02]  /*47f0*/  @!UP0 UIADD3 UR9, UPT, UPT, UR10, -UR4, URZ ;  /* 0x800000040a098290 */ /* 0x000fe4000fffe0ff */
[----:B------:R-:W-:Y:S02]  /*4800*/  UIADD3 UR4, UPT, UPT, -UR5, URZ, URZ ;  /* 0x000000ff05047290 */ /* 0x000fe4000fffe1ff */
[----:B------:R-:W-:Y:S02]  /*4810*/  UIADD3 UR7, UPT, UPT, -UR6, URZ, URZ ;  /* 0x000000ff06077290 */ /* 0x000fe4000fffe1ff */
[----:B------:R-:W-:Y:S02]  /*4820*/  @!UP0 UIMAD UR6, UR9, UR42, UR5 ;  /* 0x0000002a090682a4 */ /* 0x000fe4000f8e0205 */
[----:B------:R-:W-:Y:S02]  /*4830*/  UIMAD UR14, UR15, UR4, UR14 ;  /* 0x000000040f0e72a4 */ /* 0x000fe4000f8e020e */
[----:B------:R-:W-:Y:S01]  /*4840*/  UIMAD UR13, UR50, UR7, UR13 ;  /* 0x00000007320d72a4 */ /* 0x000fe2000f8e020d */
[----:B------:R-:W-:Y:S02]  /*4850*/  @!UP0 UMOV UR5, UR8 ;  /* 0x0000000800058c82 */ /* 0x000fe40008000000 */
[----:B------:R-:W-:Y:S02]  /*4860*/  UIMAD UR14, UR5, UR15, UR14 ;  /* 0x0000000f050e72a4 */ /* 0x000fe4000f8e020e */
[----:B------:R-:W-:Y:S11]  /*4870*/  UIMAD UR13, UR6, UR50, UR13 ;  /* 0x00000032060d72a4 */ /* 0x000ff6000f8e020d */
[----:B------:R-:W-:Y:S01]  /*4880*/  @!UPT UIADD3 URZ, UPT, UPT, URZ, URZ, URZ ;  /* 0x000000fffffff290 */ /* 0x000fe2000fffe0ff */
.L_x_76:
[----:B------:R-:W3:Y:S01]  /*4890*/  @!UP3 LDCU.128 UR8, c[0x0][0xb10] ;  /* 0x00016200ff08b7ac */ /* 0x000ee20008000c00 */
[----:B------:R-:W-:Y:S02]  /*48a0*/  ISETP.NE.U32.AND P0, PT, RZ, UR30, PT ;  /* 0x0000001eff007c0c */ /* 0x000fe4000bf05070 */
[----:B------:R-:W-:Y:S02]  /*48b0*/  SHF.L.U32 R4, R11, 0x1f, RZ ;  /* 0x0000001f0b047819 */ /* 0x000fe400000006ff */
[----:B------:R-:W-:Y:S01]  /*48c0*/  ISETP.NE.AND.EX P0, PT, RZ, UR31, PT, P0 ;  /* 0x0000001fff007c0c */ /* 0x000fe2000bf05300 */
[----:B------:R-:W4:Y:S01]  /*48d0*/  @!UP3 LDCU UR5, c[0x0][0xb0c] ;  /* 0x00016180ff05b7ac */ /* 0x000f220008000800 */
[----:B------:R-:W-:Y:S02]  /*48e0*/  USHF.L.U32 UR35, UR24, 0x6, URZ ;  /* 0x0000000618237899 */ /* 0x000fe400080006ff */
[----:B------:R-:W-:Y:S02]  /*48f0*/  USHF.L.U32 UR34, UR28, 0x7, URZ ;  /* 0x000000071c227899 */ /* 0x000fe400080006ff */
[----:B---3--:R-:W-:Y:S07]  /*4900*/  UIMAD.WIDE.U32 UR6, UR14, UR8, URZ ;  /* 0x000000080e0672a5 */ /* 0x008fee000f8e00ff */
[----:B------:R-:W-:Y:S01]  /*4910*/  @!UP3 UMOV UR4, UR7 ;  /* 0x000000070004bc82 */ /* 0x000fe20008000000 */
[----:B----4-:R-:W-:Y:S02]  /*4920*/  @!UP3 UISETP.NE.AND UP0, UPT, UR5, 0x1, UPT ;  /* 0x000000010500b88c */ /* 0x010fe4000bf05270 */
[----:B------:R-:W-:Y:S02]  /*4930*/  @!UP3 USHF.R.U32.HI UR4, URZ, UR9, UR4 ;  /* 0x00000009ff04b299 */ /* 0x000fe40008011604 */
[----:B------:R-:W-:Y:S02]  /*4940*/  UIMAD.WIDE.U32 UR6, UR13, UR11, URZ ;  /* 0x0000000b0d0672a5 */ /* 0x000fe4000f8e00ff */
[----:B------:R-:W-:Y:S02]  /*4950*/  @!UP3 USEL UR8, UR14, UR4, !UP0 ;  /* 0x000000040e08b287 */ /* 0x000fe4000c000000 */
[----:B------:R-:W-:Y:S03]  /*4960*/  @!UP3 UISETP.NE.AND UP0, UPT, UR10, 0x1, UPT ;  /* 0x000000010a00b88c */ /* 0x000fe6000bf05270 */
[----:B------:R-:W-:Y:S02]  /*4970*/  @!UP3 UMOV UR6, UR7 ;  /* 0x000000070006bc82 */ /* 0x000fe40008000000 */
[----:B------:R-:W3:Y:S02]  /*4980*/  @!UP3 LDCU UR4, c[0x0][0xb20] ;  /* 0x00016400ff04b7ac */ /* 0x000ee40008000800 */
[----:B---3--:R-:W-:Y:S04]  /*4990*/  @!UP3 USHF.R.U32.HI UR6, URZ, UR4, UR6 ;  /* 0x00000004ff06b299 */ /* 0x008fe80008011606 */
[----:B------:R-:W-:Y:S04]  /*49a0*/  @!UP3 USEL UR6, UR13, UR6, !UP0 ;  /* 0x000000060d06b287 */ /* 0x000fe8000c000000 */
[----:B------:R-:W-:Y:S02]  /*49b0*/  @!UP3 UIADD3 UR4, UPT, UPT, -UR8, UR6, URZ ;  /* 0x000000060804b290 */ /* 0x000fe4000fffe1ff */
[----:B------:R-:W-:Y:S02]  /*49c0*/  @!UP3 UIADD3 UR6, UPT, UPT, UR8, -UR6, URZ ;  /* 0x800000060806b290 */ /* 0x000fe4000fffe0ff */
[----:B------:R-:W-:Y:S02]  /*49d0*/  @!UP3 UIMAD UR14, UR4, UR5, UR14 ;  /* 0x00000005040eb2a4 */ /* 0x000fe4000f8e020e */
[----:B------:R-:W-:Y:S01]  /*49e0*/  @!UP3 UIMAD UR13, UR6, UR10, UR13 ;  /* 0x0000000a060db2a4 */ /* 0x000fe2000f8e020d */
[----:B------:R-:W-:Y:S11]  /*49f0*/  BRA.U UP4, `(.L_x_77) ;  /* 0x0000000104107547 */ /* 0x000ff6000b800000 */
[----:B------:R-:W-:Y:S04]  /*4a00*/  MOV R2, UR39 ;  /* 0x0000002700027c02 */ /* 0x000fe80008000f00 */
[----:B------:R-:W-:Y:S04]  /*4a10*/  SHF.L.U32 R2, R2, 0x1f, RZ ;  /* 0x0000001f02027819 */ /* 0x000fe800000006ff */
[----:B------:R-:W3:Y:S02]  /*4a20*/  SYNCS.PHASECHK.TRANS64.TRYWAIT P1, [UR21+0x88], R2 ;  /* 0x00008802ff0075a7 */ /* 0x000ee40008021115 */
[----:B---3--:R-:W-:Y:S05]  /*4a30*/  @!P1 BRA `(.L_x_78) ;  /* 0x00000044006c9947 */ /* 0x008fea0003800000 */
.L_x_77:
[----:B------:R-:W-:Y:S05]  /*4a40*/  BRA.U !UP6, `(.L_x_79) ;  /* 0x000000010e387547 */ /* 0x000fea000b800000 */
[----:B------:R-:W-:Y:S01]  /*4a50*/  UPLOP3.LUT UP1, UPT, UPT, UPT, UP5, 0x80, 0x8 ;  /* 0x000000000008789c */ /* 0x000fe20003f2f050 */
[----:B--2---:R-:W-:Y:S01]  /*4a60*/  HFMA2 R0, -RZ, RZ, 0, 5.9604644775390625e-08 ;  /* 0x00000001ff007431 */ /* 0x004fe200000001ff */
[----:B------:R-:W2:Y:S01]  /*4a70*/  LDCU.64 UR8, c[0x0][0x358] ;  /* 0x00006b00ff0877ac */ /* 0x000ea20008000a00 */
[----:B------:R-:W-:Y:S03]  /*4a80*/  IMAD.MOV.U32 R45, RZ, RZ, 0x1 ;  /* 0x00000001ff2d7424 */ /* 0x000fe600078e00ff */
[----:B------:R-:W-:Y:S05]  /*4a90*/  PLOP3.LUT P1, PT, PT, PT, UP1, 0x80, 0x8 ;  /* 0x000000000008781c */ /* 0x000fea0003f2f018 */
[----:B------:R-:W3:Y:S01]  /*4aa0*/  @UP1 LDCU.64 UR4, c[0x0][0x888] ;  /* 0x00011100ff0417ac */ /* 0x000ee20008000a00 */
[----:B------:R-:W-:Y:S07]  /*4ab0*/  @UP1 UIMAD UR6, UR36, UR30, URZ ;  /* 0x0000001e240612a4 */ /* 0x000fee000f8e02ff */
[----:B------:R-:W-:Y:S01]  /*4ac0*/  @!P1 PRMT R45, R0, 0x7610, R45 ;  /* 0x00007610002d9816 */ /* 0x000fe2000000002d */
[----:B---3--:R-:W-:Y:S06]  /*4ad0*/  @UP1 UIMAD.WIDE UR4, UR6, 0x4, UR4 ;  /* 0x00000004060418a5 */ /* 0x008fec000f8e0204 */
[----:B------:R-:W-:Y:S01]  /*4ae0*/  IMAD.U32 R6, RZ, RZ, UR4 ;  /* 0x00000004ff067e24 */ /* 0x000fe2000f8e00ff */
[----:B------:R-:W-:Y:S04]  /*4af0*/  MOV R7, UR5 ;  /* 0x0000000500077c02 */ /* 0x000fe80008000f00 */
[----:B------:R-:W3:Y:S01]  /*4b00*/  @!UP1 LDCU UR4, c[0x0][0x880] ;  /* 0x00011000ff0497ac */ /* 0x000ee20008000800 */
[----:B--2--5:R4:W5:Y:S02]  /*4b10*/  @P1 LDG.E R27, desc[UR8][R6.64] ;  /* 0x00000008061b1981 */ /* 0x024964000c1e1900 */
[----:B---34-:R-:W-:Y:S07]  /*4b20*/  @!P1 IMAD.U32 R27, RZ, RZ, UR4 ;  /* 0x00000004ff1b9e24 */ /* 0x018fee000f8e00ff */
.L_x_79:
[----:B-----5:R-:W-:Y:S01]  /*4b30*/  @!P0 FSETP.EQ.AND P2, PT, R27, RZ, PT ;  /* 0x000000ff1b00820b */ /* 0x020fe20003f42000 */
[----:B------:R-:W-:Y:S01]  /*4b40*/  @!UPT UIADD3 URZ, UPT, UPT, URZ, URZ, URZ ;  /* 0x000000fffffff290 */ /* 0x000fe2000fffe0ff */
[----:B------:R-:W-:Y:S11]  /*4b50*/  @!P0 BRA `(.L_x_80) ;  /* 0x0000000000148947 */ /* 0x000ff60003800000 */
[----:B------:R-:W-:Y:S02]  /*4b60*/  LOP3.LUT P0, RZ, R45, 0xff, RZ, 0xc0, !PT ;  /* 0x000000ff2dff7812 */ /* 0x000fe4000780c0ff */
[----:B------:R-:W-:Y:S04]  /*4b70*/  PLOP3.LUT P2, PT, PT, PT, UP1, 0x80, 0x8 ;  /* 0x000000000008781c */ /* 0x000fe80003f4f018 */
[----:B------:R-:W-:Y:S07]  /*4b80*/  PLOP3.LUT P2, PT, P2, PT, PT, 0x8, 0x80 ;  /* 0x000000000080781c */ /* 0x000fee000174e170 */
[----:B------:R-:W-:Y:S11]  /*4b90*/  @P0 FSETP.EQ.AND P2, PT, R27, RZ, PT ;  /* 0x000000ff1b00020b */ /* 0x000ff60003f42000 */
[----:B------:R-:W-:Y:S02]  /*4ba0*/  @!UPT UIADD3 URZ, UPT, UPT, URZ, URZ, URZ ;  /* 0x000000fffffff290 */ /* 0x000fe4000fffe0ff */
.L_x_80:
[----:B------:R-:W3:Y:S01]  /*4bb0*/  SYNCS.PHASECHK.TRANS64.TRYWAIT P0, [UR21+0x60], R4 ;  /* 0x00006004ff0075a7 */ /* 0x000ee20008001115 */
[----:B------:R-:W-:Y:S04]  /*4bc0*/  ELECT P1, URZ, PT ;  /* 0x0000000000ff782f */ /* 0x000fe80003820000 */
[----:B------:R-:W-:Y:S01]  /*4bd0*/  PLOP3.LUT P1, PT, P2, P1, PT, 0xf2, 0x2f ;  /* 0x00000000002f781c */ /* 0x000fe20001723e72 */
[----:B------:R-:W-:Y:S01]  /*4be0*/  @!UPT UIADD3 URZ, UPT, UPT, URZ, URZ, URZ ;  /* 0x000000fffffff290 */ /* 0x000fe2000fffe0ff */
[----:B---3--:R-:W-:Y:S11]  /*4bf0*/  @!P0 BRA `(.L_x_81) ;  /* 0x0000004400148947 */ /* 0x008ff60003800000 */
.L_x_168:
[----:B--2---:R-:W-:Y:S01]  /*4c00*/  @!P1 IADD3 R2, P0, PT, R12, 0x580, RZ ;  /* 0x000005800c029810 */ /* 0x004fe20007f1e0ff */
[----:B------:R-:W-:Y:S01]  /*4c10*/  VOTEU.ALL UP0, P1 ;  /* 0x0000000000ff7886 */ /* 0x000fe20000800000 */
[----:B------:R-:W-:Y:S01]  /*4c20*/  UMOV UR6, 0x0 ;  /* 0x0000000000067882 */ /* 0x000fe20000000000 */
[----:B------:R-:W-:Y:S01]  /*4c30*/  UMOV UR7, 0x10000000 ;  /* 0x1000000000077882 */ /* 0x000fe20000000000 */
[----:B------:R-:W-:Y:S01]  /*4c40*/  @!P1 R2UR UR5, R2 ;  /* 0x00000000020592ca */ /* 0x000fe200000e0000 */
[----:B------:R-:W-:Y:S01]  /*4c50*/  @!P1 IMAD.X R0, RZ, RZ, R13, P0 ;  /* 0x000000ffff009224 */ /* 0x000fe200000e060d */
[----:B------:R-:W-:Y:S01]  /*4c60*/  @!UP0 UIADD3 UR32, UPT, UPT, UR21, 0x200, URZ ;  /* 0x0000020015208890 */ /* 0x000fe2000fffe0ff */
[----:B------:R-:W-:Y:S03]  /*4c70*/  VOTEU.ALL UP0, P1 ;  /* 0x0000000000ff7886 */ /* 0x000fe60000800000 */
[----:B------:R-:W-:Y:S01]  /*4c80*/  @!P1 R2UR UR4, R0 ;  /* 0x00000000000492ca */ /* 0x000fe200000e0000 */
[----:B------:R-:W-:Y:S06]  /*4c90*/  @!P1 IMAD.MOV.U32 R0, RZ, RZ, 0x1000 ;  /* 0x00001000ff009424 */ /* 0x000fec00078e00ff */
[----:B------:R-:W-:Y:S06]  /*4ca0*/  IMAD.U32 R6, RZ, RZ, UR5 ;  /* 0x00000005ff067e24 */ /* 0x000fec000f8e00ff */
[----:B------:R-:W-:Y:S01]  /*4cb0*/  IMAD.U32 R7, RZ, RZ, UR4 ;  /* 0x00000004ff077e24 */ /* 0x000fe2000f8e00ff */
[----:B------:R-:W-:Y:S04]  /*4cc0*/  @!P1 R2UR UR4, R6 ;  /* 0x00000000060492ca */ /* 0x000fe800000e0000 */
[----:B------:R-:W-:Y:S11]  /*4cd0*/  @!P1 R2UR UR5, R7 ;  /* 0x00000000070592ca */ /* 0x000ff600000e0000 */
[----:B------:R-:W-:Y:S02]  /*4ce0*/  @!UPT UIADD3 URZ, UPT, UPT, URZ, URZ, URZ ;  /* 0x000000fffffff290 */ /* 0x000fe4000fffe0ff */
[----:B------:R2:W-:Y:S01]  /*4cf0*/  @!UP0 UTMALDG.3D [UR32], [UR4], desc[UR6] ;  /* 0x00000620040085b4 */ /* 0x0005e20008011000 */
[----:B------:R3:W-:Y:S01]  /*4d00*/  @!P1 SYNCS.ARRIVE.TRANS64.RED.A0TR RZ, [UR21+0x40], R0 ;  /* 0x00004000ffff99a7 */ /* 0x0007e20008300415 */
[----:B--2---:R-:W-:Y:S09]  /*4d10*/  UPRMT UR4, UR47, 0x654, UR33 ;  /* 0x000006542f047896 */ /* 0x004ff20008000021 */
[----:B------:R-:W-:Y:S01]  /*4d20*/  SYNCS.ARRIVE.TRANS64.RED.A1T0 RZ, [UR4], RZ ;  /* 0x000000ffffff79a7 */ /* 0x000fe20008100404 */
[----:B------:R-:W2:Y:S02]  /*4d30*/  SYNCS.PHASECHK.TRANS64.TRYWAIT P0, [UR21+0x68], R4 ;  /* 0x00006804ff0075a7 */ /* 0x000ea40008001115 */
[----:B--23--:R-:W-:Y:S05]  /*4d40*/  @!P0 BRA `(.L_x_82) ;  /* 0x0000004000d88947 */ /* 0x00cfea0003800000 */
.L_x_170:
[----:B------:R-:W-:Y:S01]  /*4d50*/  @!P1 IADD3 R2, P0, PT, R12, 0x580, RZ ;  /* 0x000005800c029810 */ /* 0x000fe20007f1e0ff */
[----:B------:R-:W-:Y:S01]  /*4d60*/  VOTEU.ALL UP0, P1 ;  /* 0x0000000000ff7886 */ /* 0x000fe20000800000 */
[----:B------:R-:W-:Y:S01]  /*4d70*/  UMOV UR6, 0x0 ;  /* 0x0000000000067882 */ /* 0x000fe20000000000 */
[----:B------:R-:W-:Y:S01]  /*4d80*/  UMOV UR7, 0x10000000 ;  /* 0x1000000000077882 */ /* 0x000fe20000000000 */
[----:B------:R-:W-:Y:S01]  /*4d90*/  @!P1 R2UR UR5, R2 ;  /* 0x00000000020592ca */ /* 0x000fe200000e0000 */
[----:B--2---:R-:W-:Y:S01]  /*4da0*/  @!P1 IMAD.X R0, RZ, RZ, R13, P0 ;  /* 0x000000ffff009224 */ /* 0x004fe200000e060d */
[----:B------:R-:W-:Y:S02]  /*4db0*/  @!UP0 UIADD3 UR26, UPT, UPT, UR34, 0x20, URZ ;  /* 0x00000020221a8890 */ /* 0x000fe4000fffe0ff */
[----:B------:R-:W-:Y:S02]  /*4dc0*/  @!UP0 UIADD3 UR24, UPT, UPT, UR21, 0x1200, URZ ;  /* 0x0000120015188890 */ /* 0x000fe4000fffe0ff */
[----:B------:R-:W-:Y:S01]  /*4dd0*/  @!P1 R2UR UR4, R0 ;  /* 0x00000000000492ca */ /* 0x000fe200000e0000 */
[----:B------:R-:W-:Y:S01]  /*4de0*/  VOTEU.ALL UP0, P1 ;  /* 0x0000000000ff7886 */ /* 0x000fe20000800000 */
[----:B------:R-:W-:Y:S01]  /*4df0*/  UMOV UR27, UR35 ;  /* 0x00000023001b7c82 */ /* 0x000fe20008000000 */
[----:B------:R-:W-:Y:S01]  /*4e00*/  UMOV UR28, UR36 ;  /* 0x00000024001c7c82 */ /* 0x000fe20008000000 */
[----:B------:R-:W-:Y:S03]  /*4e10*/  @!P1 IMAD.MOV.U32 R0, RZ, RZ, 0x1000 ;  /* 0x00001000ff009424 */ /* 0x000fe600078e00ff */
        /* <DEDUP_REMOVED lines=11> */
.L_x_172:
[----:B------:R-:W-:Y:S01]  /*4ed0*/  @!P1 IADD3 R2, P0, PT, R12, 0x580, RZ ;  /* 0x000005800c029810 */ /* 0x000fe20007f1e0ff */
[----:B------:R-:W-:Y:S01]  /*4ee0*/  VOTEU.ALL UP0, P1 ;  /* 0x0000000000ff7886 */ /* 0x000fe20000800000 */
[----:B------:R-:W-:Y:S01]  /*4ef0*/  UMOV UR6, 0x0 ;  /* 0x0000000000067882 */ /* 0x000fe20000000000 */
[----:B------:R-:W-:Y:S01]  /*4f00*/  UMOV UR7, 0x10000000 ;  /* 0x1000000000077882 */ /* 0x000fe20000000000 */
[----:B------:R-:W-:Y:S01]  /*4f10*/  @!P1 R2UR UR5, R2 ;  /* 0x00000000020592ca */ /* 0x000fe200000e0000 */
[----:B--2---:R-:W-:Y:S01]  /*4f20*/  @!P1 IMAD.X R0, RZ, RZ, R13, P0 ;  /* 0x000000ffff009224 */ /* 0x004fe200000e060d */
[----:B------:R-:W-:Y:S01]  /*4f30*/  @!UP0 UIADD3 UR18, UPT, UPT, UR34, 0x40, URZ ;  /* 0x0000004022128890 */ /* 0x000fe2000fffe0ff */
[----:B------:R-:W-:Y:S01]  /*4f40*/  VIADD R10, R10, 0x1 ;  /* 0x000000010a0a7836 */ /* 0x000fe20000000000 */
        /* <DEDUP_REMOVED lines=17> */
.L_x_174:
[----:B------:R-:W-:Y:S01]  /*5060*/  @!P1 IADD3 R2, P0, PT, R12, 0x580, RZ ;  /* 0x000005800c029810 */ /* 0x000fe20007f1e0ff */
[----:B------:R-:W-:Y:S01]  /*5070*/  VOTEU.ALL UP0, P1 ;  /* 0x0000000000ff7886 */ /* 0x000fe20000800000 */
[----:B------:R-:W-:Y:S01]  /*5080*/  UMOV UR6, 0x0 ;  /* 0x0000000000067882 */ /* 0x000fe20000000000 */
[----:B------:R-:W-:Y:S01]  /*5090*/  UMOV UR7, 0x10000000 ;  /* 0x1000000000077882 */ /* 0x000fe20000000000 */
[----:B------:R-:W-:Y:S01]  /*50a0*/  @!P1 R2UR UR5, R2 ;  /* 0x00000000020592ca */ /* 0x000fe200000e0000 */
[----:B--2---:R-:W-:Y:S01]  /*50b0*/  @!P1 IMAD.X R0, RZ, RZ, R13, P0 ;  /* 0x000000ffff009224 */ /* 0x004fe200000e060d */
[----:B------:R-:W-:Y:S01]  /*50c0*/  @!UP0 UIADD3 UR10, UPT, UPT, UR34, 0x60, URZ ;  /* 0x00000060220a8890 */ /* 0x000fe2000fffe0ff */
[----:B------:R-:W-:Y:S01]  /*50d0*/  R2UR UR16, R47 ;  /* 0x000000002f1072ca */ /* 0x000fe200000e0000 */
[----:B------:R-:W-:Y:S01]  /*50e0*/  @!UP0 UIADD3 UR8, UPT, UPT, UR21, 0x3200, URZ ;  /* 0x0000320015088890 */ /* 0x000fe2000fffe0ff */
[----:B------:R-:W-:Y:S01]  /*50f0*/  ISETP.NE.AND P0, PT, R10, 0x2, PT ;  /* 0x000000020a00780c */ /* 0x000fe20003f05270 */
[----:B------:R-:W-:Y:S01]  /*5100*/  @!UP0 UIADD3 UR9, UPT, UPT, UR21, 0x58, URZ ;  /* 0x0000005815098890 */ /* 0x000fe2000fffe0ff */
[----:B------:R-:W-:Y:S01]  /*5110*/  @!P1 R2UR UR4, R0 ;  /* 0x00000000000492ca */ /* 0x000fe200000e0000 */
[----:B------:R-:W-:Y:S01]  /*5120*/  VOTEU.ALL UP0, P1 ;  /* 0x0000000000ff7886 */ /* 0x000fe20000800000 */
[----:B------:R-:W-:Y:S01]  /*5130*/  UMOV UR11, UR35 ;  /* 0x00000023000b7c82 */ /* 0x000fe20008000000 */
[----:B------:R-:W-:Y:S01]  /*5140*/  UMOV UR12, UR36 ;  /* 0x00000024000c7c82 */ /* 0x000fe20008000000 */
[----:B------:R-:W-:Y:S01]  /*5150*/  SEL R0, RZ, 0x1, P0 ;  /* 0x00000001ff007807 */ /* 0x000fe20000000000 */
[----:B------:R-:W-:Y:S01]  /*5160*/  UIADD3 UR28, UPT, UPT, UR13, UR63, URZ ;  /* 0x0000003f0d1c7290 */ /* 0x000fe2000fffe0ff */
[----:B------:R-:W-:Y:S01]  /*5170*/  IMAD.U32 R4, RZ, RZ, UR5 ;  /* 0x00000005ff047e24 */ /* 0x000fe2000f8e00ff */
[----:B------:R-:W-:Y:S01]  /*5180*/  LOP3.LUT R11, R11, 0x1, RZ, 0x3c, !PT ;  /* 0x000000010b0b7812 */ /* 0x000fe200078e3cff */
[----:B------:R-:W-:Y:S01]  /*5190*/  UMOV UR36, UR29 ;  /* 0x0000001d00247c82 */ /* 0x000fe20008000000 */
[----:B------:R-:W-:Y:S01]  /*51a0*/  LOP3.LUT R9, R9, R0, RZ, 0x3c, !PT ;  /* 0x0000000009097212 */ /* 0x000fe200078e3cff */
[----:B------:R-:W-:Y:S01]  /*51b0*/  UIADD3 UR24, UPT, UPT, UR14, UR16, URZ ;  /* 0x000000100e187290 */ /* 0x000fe2000fffe0ff */
[----:B------:R-:W-:Y:S01]  /*51c0*/  SEL R10, R10, RZ, P0 ;  /* 0x000000ff0a0a7207 */ /* 0x000fe20000000000 */
[----:B------:R-:W-:Y:S01]  /*51d0*/  UPLOP3.LUT UP4, UPT, UPT, UPT, UPT, 0x80, 0x8 ;  /* 0x000000000008789c */ /* 0x000fe20003f8f070 */
[----:B------:R-:W-:Y:S01]  /*51e0*/  IMAD.U32 R5, RZ, RZ, UR4 ;  /* 0x00000004ff057e24 */ /* 0x000fe2000f8e00ff */
[----:B------:R-:W-:Y:S04]  /*51f0*/  @!P1 R2UR UR4, R4 ;  /* 0x00000000040492ca */ /* 0x000fe800000e0000 */
[----:B------:R-:W-:Y:S11]  /*5200*/  @!P1 R2UR UR5, R5 ;  /* 0x00000000050592ca */ /* 0x000ff600000e0000 */
[----:B------:R-:W-:Y:S02]  /*5210*/  @!UPT UIADD3 URZ, UPT, UPT, URZ, URZ, URZ ;  /* 0x000000fffffff290 */ /* 0x000fe4000fffe0ff */
[----:B------:R2:W-:Y:S01]  /*5220*/  @!UP0 UTMALDG.3D [UR8], [UR4], desc[UR6] ;  /* 0x00000608040085b4 */ /* 0x0005e20008011000 */
[----:B------:R2:W-:Y:S01]  /*5230*/  @!P1 SYNCS.ARRIVE.TRANS64.RED.A0TR RZ, [UR21+0x58], R3 ;  /* 0x00005803ffff99a7 */ /* 0x0005e20008300415 */
[----:B------:R-:W-:Y:S01]  /*5240*/  SYNCS.ARRIVE.TRANS64.RED.A1T0 RZ, [UR40], RZ ;  /* 0x000000ffffff79a7 */ /* 0x000fe20008100428 */
[----:B------:R-:W-:Y:S05]  /*5250*/  BRA.U UP2, `(.L_x_85) ;  /* 0xfffffff102507547 */ /* 0x000fea000b83ffff */
[----:B------:R-:W-:-:S04]  /*5260*/  SHF.L.U32 R2, R11, 0x1f, RZ ;  /* 0x0000001f0b027819 */ /* 0x000fc800000006ff */
[----:B------:R-:W3:Y:S02]  /*5270*/  SYNCS.PHASECHK.TRANS64.TRYWAIT P0, [UR21+0x60], R2 ;  /* 0x00006002ff0075a7 */ /* 0x000ee40008001115 */
[----:B---3--:R-:W-:Y:S05]  /*5280*/  @!P0 BRA `(.L_x_86) ;  /* 0x0000003c00d08947 */ /* 0x008fea0003800000 */
.L_x_176:
[----:B------:R-:W4:Y:S02]  /*5290*/  SYNCS.PHASECHK.TRANS64.TRYWAIT P0, [UR21+0x68], R2 ;  /* 0x00006802ff0075a7 */ /* 0x000f240008001115 */
[----:B----4-:R-:W-:Y:S05]  /*52a0*/  @!P0 BRA `(.L_x_87) ;  /* 0x0000003c00e08947 */ /* 0x010fea0003800000 */
.L_x_178:
[----:B------:R-:W4:Y:S02]  /*52b0*/  SYNCS.PHASECHK.TRANS64.TRYWAIT P0, [UR21+0x70], R2 ;  /* 0x00007002ff0075a7 */ /* 0x000f240008001115 */
[----:B----4-:R-:W-:Y:S05]  /*52c0*/  @!P0 BRA `(.L_x_88) ;  /* 0x0000003c00f08947 */ /* 0x010fea0003800000 */
.L_x_180:
[----:B---3--:R-:W-:-:S07]  /*52d0*/  MOV R0, UR21 ;  /* 0x0000001500007c02 */ /* 0x008fce0008000f00 */
.L_x_89:
[----:B---3--:R-:W-:-:S04]  /*52e0*/  SHF.L.U32 R2, R11, 0x1f, RZ ;  /* 0x0000001f0b027819 */ /* 0x008fc800000006ff */
[----:B------:R3:W4:Y:S03]  /*52f0*/  SYNCS.PHASECHK.TRANS64.TRYWAIT P0, [R0+URZ+0x78], R2 ;  /* 0x00007802000075a7 */ /* 0x00072600080011ff */
[----:B----4-:R-:W-:Y:S05]  /*5300*/  @!P0 NANOSLEEP.SYNCS 0x989680 ;  /* 0x009896800000895d */ /* 0x010fea0003900000 */
[----:B------:R-:W4:Y:S02]  /*5310*/  @!P0 SYNCS.PHASECHK.TRANS64 P0, [R0+URZ+0x78], R2 ;  /* 0x00007802000085a7 */ /* 0x000f2400080010ff */
[----:B-12-4-:R-:W-:Y:S05]  /*5320*/  @P0 EXIT ;  /* 0x000000000000094d */ /* 0x016fea0003800000 */
[----:B------:R-:W-:Y:S05]  /*5330*/  BRA `(.L_x_89) ;  /* 0xfffffffc00e87947 */ /* 0x000fea000383ffff */
.L_x_74:
[----:B------:R-:W-:-:S06]  /*5340*/  UISETP.GE.AND UP0, UPT, UR18, 0x4, UPT ;  /* 0x000000041200788c */ /* 0x000fcc000bf06270 */
[----:B------:R-:W-:-:S13]  /*5350*/  PLOP3.LUT P0, PT, PT, PT, UP0, 0x80, 0x8 ;  /* 0x000000000008781c */ /* 0x000fda0003f0f008 */
[----:B-1----:R-:W-:Y:S05]  /*5360*/  @!P0 EXIT ;  /* 0x000000000000894d */ /* 0x002fea0003800000 */
[----:B------:R-:W-:Y:S01]  /*5370*/  BAR.SYNC.DEFER_BLOCKING 0x6, 0xa0 ;  /* 0x0182800000007b1d */ /* 0x000fe20000010000 */
[C---:B------:R-:W-:Y:S01]  /*5380*/  IMAD.SHL.U32 R3, R56.reuse, 0x20, RZ ;  /* 0x0000002038037824 */ /* 0x040fe200078e00ff */
[----:B------:R-:W-:Y:S01]  /*5390*/  SHF.R.U32.HI R6, RZ, 0x1, R56 ;  /* 0x00000001ff067819 */ /* 0x000fe20000011638 */
[C---:B------:R-:W-:Y:S01]  /*53a0*/  IMAD.SHL.U32 R2, R56.reuse, 0x10, RZ ;  /* 0x0000001038027824 */ /* 0x040fe200078e00ff */
[C---:B------:R-:W-:Y:S01]  /*53b0*/  LOP3.LUT P0, RZ, R56.reuse, 0x4, RZ, 0xc0, !PT ;  /* 0x0000000438ff7812 */ /* 0x040fe2000780c0ff */
[C---:B------:R-:W-:Y:S01]  /*53c0*/  IMAD.U32 R23, R56.reuse, 0x10000, RZ ;  /* 0x0001000038177824 */ /* 0x040fe200078e00ff */
[----:B------:R-:W-:Y:S01]  /*53d0*/  UMOV UR44, 0x400 ;  /* 0x00000400002c7882 */ /* 0x000fe20000000000 */
[----:B------:R-:W1:Y:S01]  /*53e0*/  LDCU.64 UR4, c[0x0][0x890] ;  /* 0x00011200ff0477ac */ /* 0x000e620008000a00 */
[----:B------:R-:W2:Y:S01]  /*53f0*/  LDC.64 R42, c[0x0][0x8b0] ;  /* 0x00022c00ff2a7b82 */ /* 0x000ea20000000a00 */
[----:B------:R-:W-:Y:S01]  /*5400*/  LOP3.LUT R7, R3, 0xc0, RZ, 0xc0, !PT ;  /* 0x000000c003077812 */ /* 0x000fe200078ec0ff */
[----:B------:R-:W-:Y:S01]  /*5410*/  IMAD.SHL.U32 R44, R56, 0x4, RZ ;  /* 0x00000004382c7824 */ /* 0x000fe200078e00ff */
[----:B------:R-:W-:Y:S01]  /*5420*/  ULEA UR44, UR47, UR44, 0x18 ;  /* 0x0000002c2f2c7291 */ /* 0x000fe2000f8ec0ff */
[----:B------:R-:W-:Y:S01]  /*5430*/  LOP3.LUT R2, R2, 0x600, RZ, 0xc0, !PT ;  /* 0x0000060002027812 */ /* 0x000fe200078ec0ff */
[----:B------:R-:W-:Y:S01]  /*5440*/  IMAD.MOV.U32 R55, RZ, RZ, 0x20 ;  /* 0x00000020ff377424 */ /* 0x000fe200078e00ff */
[----:B------:R-:W-:Y:S01]  /*5450*/  LOP3.LUT R6, R7, 0x8, R6, 0xf8, !PT ;  /* 0x0000000807067812 */ /* 0x000fe200078ef806 */
[----:B------:R-:W-:Y:S01]  /*5460*/  IMAD.MOV.U32 R54, RZ, RZ, 0x1 ;  /* 0x00000001ff367424 */ /* 0x000fe200078e00ff */
[----:B------:R-:W3:Y:S01]  /*5470*/  LDC.64 R40, c[0x0][0x8a8] ;  /* 0x00022a00ff287b82 */ /* 0x000ee20000000a00 */
[----:B------:R-:W-:Y:S01]  /*5480*/  LOP3.LUT R2, R2, 0x20, R3, 0xf8, !PT ;  /* 0x0000002002027812 */ /* 0x000fe200078ef803 */
[----:B------:R-:W-:Y:S01]  /*5490*/  IMAD.MOV.U32 R22, RZ, RZ, RZ ;  /* 0x000000ffff167224 */ /* 0x000fe200078e00ff */
[----:B------:R-:W-:-:S02]  /*54a0*/  LOP3.LUT R23, R23, 0x600000, RZ, 0xc0, !PT ;  /* 0x0060000017177812 */ /* 0x000fc400078ec0ff */
[----:B------:R-:W-:Y:S02]  /*54b0*/  CS2R R52, SRZ ;  /* 0x0000000000347805 */ /* 0x000fe4000001ff00 */
[----:B------:R-:W-:Y:S01]  /*54c0*/  LOP3.LUT R44, R6, 0x18, R44, 0x78, !PT ;  /* 0x00000018062c7812 */ /* 0x000fe200078e782c */
[----:B------:R-:W-:Y:S01]  /*54d0*/  IMAD.MOV.U32 R51, RZ, RZ, RZ ;  /* 0x000000ffff337224 */ /* 0x000fe200078e00ff */
[----:B------:R-:W-:Y:S01]  /*54e0*/  LOP3.LUT R2, R2, 0x100, R3, 0xf8, !PT ;  /* 0x0000010002027812 */ /* 0x000fe200078ef803 */
[----:B------:R-:W4:Y:S01]  /*54f0*/  LDS R0, [UR44+0x140] ;  /* 0x0001402cff007984 */ /* 0x000f220008000800 */
[----:B-1----:R-:W-:Y:S01]  /*5500*/  IMAD.U32 R58, RZ, RZ, UR4 ;  /* 0x00000004ff3a7e24 */ /* 0x002fe2000f8e00ff */
[----:B------:R-:W-:Y:S01]  /*5510*/  UIADD3 UR4, UPT, UPT, UR44, 0x200, URZ ;  /* 0x000002002c047890 */ /* 0x000fe2000fffe0ff */
[----:B------:R-:W-:Y:S01]  /*5520*/  LOP3.LUT R44, R2, R44, RZ, 0xfc, !PT ;  /* 0x0000002c022c7212 */ /* 0x000fe200078efcff */
[----:B------:R-:W-:Y:S01]  /*5530*/  IMAD.U32 R57, RZ, RZ, UR5 ;  /* 0x00000005ff397e24 */ /* 0x000fe2000f8e00ff */
[----:B------:R-:W-:Y:S01]  /*5540*/  LOP3.LUT R56, R56, 0x60, RZ, 0xc0, !PT ;  /* 0x0000006038387812 */ /* 0x000fe200078ec0ff */
[----:B------:R-:W1:Y:S01]  /*5550*/  LDCU UR60, c[0x0][0x370] ;  /* 0x00006e00ff3c77ac */ /* 0x000e620008000800 */
[----:B------:R-:W-:Y:S01]  /*5560*/  SEL R55, R55, 0xffffffe0, !P0 ;  /* 0xffffffe037377807 */ /* 0x000fe20004000000 */
[----:B------:R-:W-:Y:S01]  /*5570*/  IMAD.U32 R49, RZ, RZ, UR4 ;  /* 0x00000004ff317e24 */ /* 0x000fe2000f8e00ff */
[----:B------:R-:W1:Y:S01]  /*5580*/  LDCU UR43, c[0x0][0xb0c] ;  /* 0x00016180ff2b77ac */ /* 0x000e620008000800 */
[----:B------:R-:W1:Y:S01]  /*5590*/  LDCU UR39, c[0x0][0xb30] ;  /* 0x00016600ff2777ac */ /* 0x000e620008000800 */
[----:B------:R-:W1:Y:S01]  /*55a0*/  LDCU.64 UR54, c[0x0][0x888] ;  /* 0x00011100ff3677ac */ /* 0x000e620008000a00 */
[----:B------:R-:W1:Y:S01]  /*55b0*/  LDCU.64 UR40, c[0x0][0xb28] ;  /* 0x00016500ff2877ac */ /* 0x000e620008000a00 */
[----:B------:R-:W1:Y:S01]  /*55c0*/  LDCU.128 UR56, c[0x0][0xb10] ;  /* 0x00016200ff3877ac */ /* 0x000e620008000c00 */
[----:B------:R-:W1:Y:S01]  /*55d0*/  LDCU UR53, c[0x0][0x374] ;  /* 0x00006e80ff3577ac */ /* 0x000e620008000800 */
[----:B------:R-:W-:Y:S01]  /*55e0*/  UMOV UR52, URZ ;  /* 0x000000ff00347c82 */ /* 0x000fe20008000000 */
[----:B------:R-:W-:Y:S01]  /*55f0*/  UMOV UR46, URZ ;  /* 0x000000ff002e7c82 */ /* 0x000fe20008000000 */
[----:B-1234-:R-:W-:-:S07]  /*5600*/  IMAD.IADD R23, R0, 0x1, R23 ;  /* 0x0000000100177824 */ /* 0x01efce00078e0217 */
.L_x_133:
[C---:B------:R-:W-:Y:S02]  /*5610*/  LEA R3, R51.reuse, UR44, 0x3 ;  /* 0x0000002c33037c11 */ /* 0x040fe4000f8e18ff */
[----:B------:R-:W-:Y:S02]  /*5620*/  SHF.L.U32 R0, R52, 0x1f, RZ ;  /* 0x0000001f34007819 */ /* 0x000fe400000006ff */
[----:B-1----:R-:W-:Y:S02]  /*5630*/  LEA R4, R51, UR44, 0x4 ;  /* 0x0000002c33047c11 */ /* 0x002fe4000f8e20ff */
[----:B------:R-:W1:Y:S02]  /*5640*/  SYNCS.PHASECHK.TRANS64.TRYWAIT P0, [R3+URZ+0x90], R0 ;  /* 0x00009000030075a7 */ /* 0x000e6400080011ff */
[----:B-12---:R-:W-:Y:S05]  /*5650*/  @!P0 BRA `(.L_x_90) ;  /* 0x0000003c00248947 */ /* 0x006fea0003800000 */
.L_x_181:
        /* <DEDUP_REMOVED lines=8> */
[----:B--2---:R-:W-:Y:S11]  /*56e0*/  LOP3.LUT P0, RZ, R6, 0x1, RZ, 0xc0, !PT ;  /* 0x0000000106ff7812 */ /* 0x004ff6000780c0ff */
[----:B------:R-:W-:Y:S02]  /*56f0*/  @!UPT UIADD3 URZ, UPT, UPT, URZ, URZ, URZ ;  /* 0x000000fffffff290 */ /* 0x000fe4000fffe0ff */
[----:B---3--:R-:W-:Y:S01]  /*5700*/  VOTEU.ANY UP1, P0 ;  /* 0x0000000000ff7886 */ /* 0x008fe20000020100 */
[----:B------:R-:W-:Y:S01]  /*5710*/  PLOP3.LUT P0, PT, PT, PT, UP1, 0x80, 0x8 ;  /* 0x000000000008781c */ /* 0x000fe20003f0f018 */
[----:B------:R-:W-:Y:S11]  /*5720*/  UP2UR UR62, UPR, URZ, 0x2 ;  /* 0x00000002ff3e7883 */ /* 0x000ff60008000000 */
[----:B------:R-:W-:Y:S01]  /*5730*/  @!UPT UIADD3 URZ, UPT, UPT, URZ, URZ, URZ ;  /* 0x000000fffffff290 */ /* 0x000fe2000fffe0ff */
[----:B-1----:R-:W-:Y:S02]  /*5740*/  @P0 SHF.R.U32.HI R0, RZ, 0x10, R5 ;  /* 0x00000010ff000819 */ /* 0x002fe40000011605 */
        /* <DEDUP_REMOVED lines=12> */
[----:B------:R-:W2:Y:S01]  /*5810*/  LDCU UR12, c[0x0][0xb20] ;  /* 0x00016400ff0c77ac */ /* 0x000ea20008000800 */
[----:B------:R-:W-:Y:S02]  /*5820*/  UIMAD.WIDE.U32 UR4, UR53, UR59, URZ ;  /* 0x0000003b350472a5 */ /* 0x000fe4000f8e00ff */
[----:B------:R-:W-:Y:S02]  /*5830*/  UIMAD.WIDE.U32 UR6, UR60, UR56, URZ ;  /* 0x000000383c0672a5 */ /* 0x000fe4000f8e00ff */
[----:B------:R-:W-:Y:S02]  /*5840*/  UISETP.NE.AND UP0, UPT, UR58, 0x1, UPT ;  /* 0x000000013a00788c */ /* 0x000fe4000bf05270 */
[----:B------:R-:W-:Y:S02]  /*5850*/  UIMAD.WIDE.U32 UR8, UR37, UR59, URZ ;  /* 0x0000003b250872a5 */ /* 0x000fe4000f8e00ff */
[----:B------:R-:W-:Y:S02]  /*5860*/  UIMAD.WIDE.U32 UR10, UR38, UR56, URZ ;  /* 0x00000038260a72a5 */ /* 0x000fe4000f8e00ff */
[----:B------:R-:W-:Y:S02]  /*5870*/  UISETP.NE.AND UP1, UPT, UR43, 0x1, UPT ;  /* 0x000000012b00788c */ /* 0x000fe4000bf25270 */
[----:B------:R-:W-:Y:S01]  /*5880*/  UISETP.NE.AND UP2, UPT, UR42, 0x1, UPT ;  /* 0x000000012a00788c */ /* 0x000fe2000bf45270 */
[----:B------:R-:W-:Y:S02]  /*5890*/  UMOV UR4, UR5 ;  /* 0x0000000500047c82 */ /* 0x000fe40008000000 */
[----:B--2---:R-:W-:Y:S03]  /*58a0*/  USHF.R.U32.HI UR5, URZ, UR12, UR4 ;  /* 0x0000000cff057299 */ /* 0x004fe60008011604 */
[----:B------:R-:W-:Y:S02]  /*58b0*/  UMOV UR4, UR7 ;  /* 0x0000000700047c82 */ /* 0x000fe40008000000 */
[----:B------:R-:W-:Y:S02]  /*58c0*/  USHF.R.U32.HI UR7, URZ, UR57, UR4 ;  /* 0x00000039ff077299 */ /* 0x000fe40008011604 */
[----:B------:R-:W-:Y:S02]  /*58d0*/  USEL UR4, UR53, UR5, !UP0 ;  /* 0x0000000535047287 */ /* 0x000fe4000c000000 */
[----:B------:R-:W-:Y:S01]  /*58e0*/  USEL UR7, UR60, UR7, !UP1 ;  /* 0x000000073c077287 */ /* 0x000fe2000c800000 */
[----:B------:R-:W-:Y:S01]  /*58f0*/  UMOV UR5, UR9 ;  /* 0x0000000900057c82 */ /* 0x000fe20008000000 */
[----:B------:R-:W-:Y:S02]  /*5900*/  UIMAD.WIDE.U32 UR8, UR4, UR40, URZ ;  /* 0x00000028040872a5 */ /* 0x000fe4000f8e00ff */
[----:B------:R-:W-:Y:S03]  /*5910*/  USHF.R.U32.HI UR6, URZ, UR12, UR5 ;  /* 0x0000000cff067299 */ /* 0x000fe60008011605 */
[----:B------:R-:W-:Y:S01]  /*5920*/  UMOV UR5, UR11 ;  /* 0x0000000b00057c82 */ /* 0x000fe20008000000 */
[----:B------:R-:W-:Y:S02]  /*5930*/  UIMAD.WIDE.U32 UR10, UR7, UR40, URZ ;  /* 0x00000028070a72a5 */ /* 0x000fe4000f8e00ff */
[----:B------:R-:W-:Y:S02]  /*5940*/  USHF.R.U32.HI UR12, URZ, UR57, UR5 ;  /* 0x00000039ff0c7299 */ /* 0x000fe40008011605 */
[----:B------:R-:W-:Y:S01]  /*5950*/  USEL UR6, UR37, UR6, !UP0 ;  /* 0x0000000625067287 */ /* 0x000fe2000c000000 */
[----:B------:R-:W-:Y:S02]  /*5960*/  UMOV UR5, UR9 ;  /* 0x0000000900057c82 */ /* 0x000fe40008000000 */
[----:B------:R-:W-:Y:S01]  /*5970*/  UMOV UR10, UR11 ;  /* 0x0000000b000a7c82 */ /* 0x000fe20008000000 */
[----:B------:R-:W-:Y:S02]  /*5980*/  @UP2 USHF.R.U32.HI UR4, URZ, UR41, UR5 ;  /* 0x00000029ff042299 */ /* 0x000fe40008011605 */
[----:B------:R-:W-:Y:S02]  /*5990*/  @UP2 USHF.R.U32.HI UR7, URZ, UR41, UR10 ;  /* 0x00000029ff072299 */ /* 0x000fe4000801160a */
[----:B------:R-:W-:Y:S02]  /*59a0*/  UIMAD UR4, UR42, UR4, URZ ;  /* 0x000000042a0472a4 */ /* 0x000fe4000f8e02ff */
[----:B------:R-:W-:Y:S02]  /*59b0*/  UIMAD.WIDE.U32 UR10, UR6, UR40, URZ ;  /* 0x00000028060a72a5 */ /* 0x000fe4000f8e00ff */
[----:B------:R-:W-:Y:S02]  /*59c0*/  USEL UR5, UR38, UR12, !UP1 ;  /* 0x0000000c26057287 */ /* 0x000fe4000c800000 */
[----:B------:R-:W-:Y:S02]  /*59d0*/  UIMAD UR8, UR42, UR7, URZ ;  /* 0x000000072a0872a4 */ /* 0x000fe4000f8e02ff */
[----:B------:R-:W-:Y:S03]  /*59e0*/  UISETP.GE.AND UP0, UPT, UR6, UR4, UPT ;  /* 0x000000040600728c */ /* 0x000fe6000bf06270 */
[----:B------:R-:W-:Y:S01]  /*59f0*/  UMOV UR4, UR11 ;  /* 0x0000000b00047c82 */ /* 0x000fe20008000000 */
[----:B------:R-:W-:Y:S02]  /*5a00*/  UISETP.GE.OR UP0, UPT, UR5, UR8, UP0 ;  /* 0x000000080500728c */ /* 0x000fe40008706670 */
[----:B------:R-:W-:Y:S02]  /*5a10*/  USHF.R.U32.HI UR4, URZ, UR41, UR4 ;  /* 0x00000029ff047299 */ /* 0x000fe40008011604 */
[----:B------:R-:W-:Y:S02]  /*5a20*/  UIMAD.WIDE.U32 UR8, UR5, UR40, URZ ;  /* 0x00000028050872a5 */ /* 0x000fe4000f8e00ff */
[----:B------:R-:W-:Y:S02]  /*5a30*/  USEL UR11, UR6, UR4, !UP2 ;  /* 0x00000004060b7287 */ /* 0x000fe4000d000000 */
[----:B------:R-:W-:Y:S02]  /*5a40*/  UIADD3 UR8, UPT, UPT, -UR5, URZ, URZ ;  /* 0x000000ff05087290 */ /* 0x000fe4000fffe1ff */
[----:B------:R-:W-:Y:S01]  /*5a50*/  UIADD3 UR10, UPT, UPT, -UR11, URZ, URZ ;  /* 0x000000ff0b0a7290 */ /* 0x000fe2000fffe1ff */
[----:B------:R-:W-:Y:S01]  /*5a60*/  @!UP0 UMOV UR4, UR9 ;  /* 0x0000000900048c82 */ /* 0x000fe20008000000 */
[----:B------:R-:W-:Y:S02]  /*5a70*/  UIADD3 UR9, UPT, UPT, -UR6, URZ, URZ ;  /* 0x000000ff06097290 */ /* 0x000fe4000fffe1ff */
[----:B------:R-:W-:Y:S02]  /*5a80*/  @!UP0 USHF.R.U32.HI UR4, URZ, UR41, UR4 ;  /* 0x00000029ff048299 */ /* 0x000fe40008011604 */
[----:B------:R-:W-:Y:S02]  /*5a90*/  UIMAD UR10, UR42, UR10, UR6 ;  /* 0x0000000a2a0a72a4 */ /* 0x000fe4000f8e0206 */
[----:B------:R-:W-:Y:S04]  /*5aa0*/  @!UP0 USEL UR4, UR5, UR4, !UP2 ;  /* 0x0000000405048287 */ /* 0x000fe8000d000000 */
[----:B------:R-:W-:Y:S02]  /*5ab0*/  @!UP0 UIMAD UR10, UR7, UR10, UR4 ;  /* 0x0000000a070a82a4 */ /* 0x000fe4000f8e0204 */
[----:B------:R-:W-:Y:S02]  /*5ac0*/  @!UP0 UIADD3 UR11, UPT, UPT, UR11, -UR4, URZ ;  /* 0x800000040b0b8290 */ /* 0x000fe4000fffe0ff */
[----:B------:R-:W-:Y:S02]  /*5ad0*/  UIMAD UR7, UR43, UR8, UR38 ;  /* 0x000000082b0772a4 */ /* 0x000fe4000f8e0226 */
[----:B------:R-:W-:Y:S02]  /*5ae0*/  @!UP0 UIMAD UR6, UR11, UR42, UR5 ;  /* 0x0000002a0b0682a4 */ /* 0x000fe4000f8e0205 */
[----:B------:R-:W-:Y:S01]  /*5af0*/  UIMAD UR4, UR58, UR9, UR37 ;  /* 0x000000093a0472a4 */ /* 0x000fe2000f8e0225 */
[----:B------:R-:W-:Y:S02]  /*5b00*/  @!UP0 UMOV UR5, UR10 ;  /* 0x0000000a00058c82 */ /* 0x000fe40008000000 */
[----:B------:R-:W-:Y:S02]  /*5b10*/  UIMAD UR38, UR5, UR43, UR7 ;  /* 0x0000002b052672a4 */ /* 0x000fe4000f8e0207 */
[----:B------:R-:W-:Y:S11]  /*5b20*/  UIMAD UR37, UR6, UR58, UR4 ;  /* 0x0000003a062572a4 */ /* 0x000ff6000f8e0204 */
[----:B------:R-:W-:Y:S01]  /*5b30*/  @!UPT UIADD3 URZ, UPT, UPT, URZ, URZ, URZ ;  /* 0x000000fffffff290 */ /* 0x000fe2000fffe0ff */
.L_x_91:
[----:B------:R-:W-:Y:S01]  /*5b40*/  UISETP.NE.AND UP0, UPT, UR39, 0x1, UPT ;  /* 0x000000012700788c */ /* 0x000fe2000bf05270 */
[----:B------:R-:W-:Y:S01]  /*5b50*/  LOP3.LUT P0, RZ, R49, 0x1b0, RZ, 0xc0, !PT ;  /* 0x000001b031ff7812 */ /* 0x000fe2000780c0ff */
[----:B------:R-:W-:Y:S01]  /*5b60*/  USHF.L.U32 UR50, UR24, 0x6, URZ ;  /* 0x0000000618327899 */ /* 0x000fe200080006ff */
[----:B------:R-:W-:Y:S01]  /*5b70*/  BSSY.RECONVERGENT B6, `(.L_x_92) ;  /* 0x0000034000067945 */ /* 0x000fe20003800200 */
[----:B------:R-:W-:Y:S01]  /*5b80*/  USHF.L.U32 UR49, UR28, 0x7, URZ ;  /* 0x000000071c317899 */ /* 0x000fe200080006ff */
[----:B------:R-:W-:Y:S06]  /*5b90*/  IADD3 R51, PT, PT, R51, 0x1, RZ ;  /* 0x0000000133337810 */ /* 0x000fec0007ffe0ff */
[----:B------:R-:W2:Y:S01]  /*5ba0*/  @!UP0 LDCU.128 UR12, c[0x0][0xb10] ;  /* 0x00016200ff0c87ac */ /* 0x000ea20008000c00 */
[----:B------:R-:W3:Y:S01]  /*5bb0*/  @!UP0 LDCU UR5, c[0x0][0xb0c] ;  /* 0x00016180ff0587ac */ /* 0x000ee20008000800 */
[----:B------:R-:W4:Y:S01]  /*5bc0*/  @!UP0 LDCU UR10, c[0x0][0xb20] ;  /* 0x00016400ff0a87ac */ /* 0x000f220008000800 */
[----:B--2---:R-:W-:Y:S02]  /*5bd0*/  UIMAD.WIDE.U32 UR8, UR38, UR12, URZ ;  /* 0x0000000c260872a5 */ /* 0x004fe4000f8e00ff */
[----:B------:R-:W-:Y:S02]  /*5be0*/  UIMAD.WIDE.U32 UR6, UR37, UR15, URZ ;  /* 0x0000000f250672a5 */ /* 0x000fe4000f8e00ff */
[----:B------:R-:W-:Y:S03]  /*5bf0*/  @!UP0 UISETP.NE.AND UP1, UPT, UR14, 0x1, UPT ;  /* 0x000000010e00888c */ /* 0x000fe6000bf25270 */
[----:B------:R-:W-:Y:S01]  /*5c00*/  @!UP0 UMOV UR4, UR9 ;  /* 0x0000000900048c82 */ /* 0x000fe20008000000 */
[----:B---3--:R-:W-:Y:S02]  /*5c10*/  @!UP0 UISETP.NE.AND UP2, UPT, UR5, 0x1, UPT ;  /* 0x000000010500888c */ /* 0x008fe4000bf45270 */
[----:B------:R-:W-:Y:S01]  /*5c20*/  @!UP0 USHF.R.U32.HI UR4, URZ, UR13, UR4 ;  /* 0x0000000dff048299 */ /* 0x000fe20008011604 */
[----:B------:R-:W-:Y:S02]  /*5c30*/  @!UP0 UMOV UR6, UR7 ;  /* 0x0000000700068c82 */ /* 0x000fe40008000000 */
[----:B----4-:R-:W-:Y:S02]  /*5c40*/  @!UP0 USHF.R.U32.HI UR6, URZ, UR10, UR6 ;  /* 0x0000000aff068299 */ /* 0x010fe40008011606 */
[----:B------:R-:W-:Y:S02]  /*5c50*/  @!UP0 USEL UR7, UR38, UR4, !UP2 ;  /* 0x0000000426078287 */ /* 0x000fe4000d000000 */
[----:B------:R-:W-:Y:S04]  /*5c60*/  @!UP0 USEL UR6, UR37, UR6, !UP1 ;  /* 0x0000000625068287 */ /* 0x000fe8000c800000 */
[----:B------:R-:W-:Y:S02]  /*5c70*/  @!UP0 UIADD3 UR4, UPT, UPT, -UR7, UR6, URZ ;  /* 0x0000000607048290 */ /* 0x000fe4000fffe1ff */
[----:B------:R-:W-:Y:S02]  /*5c80*/  @!UP0 UIADD3 UR6, UPT, UPT, UR7, -UR6, URZ ;  /* 0x8000000607068290 */ /* 0x000fe4000fffe0ff */
[----:B------:R-:W-:Y:S02]  /*5c90*/  @!UP0 UIMAD UR38, UR4, UR5, UR38 ;  /* 0x00000005042682a4 */ /* 0x000fe4000f8e0226 */
[----:B------:R-:W-:Y:S01]  /*5ca0*/  @!UP0 UIMAD UR37, UR6, UR14, UR37 ;  /* 0x0000000e062582a4 */ /* 0x000fe2000f8e0225 */
[----:B------:R-:W-:Y:S11]  /*5cb0*/  @!P0 BRA `(.L_x_93) ;  /* 0x00000000007c8947 */ /* 0x000ff60003800000 */
[----:B------:R-:W2:Y:S01]  /*5cc0*/  LDCU.64 UR8, c[0x4][0x80] ;  /* 0x01001000ff0877ac */ /* 0x000ea20008000a00 */
[----:B------:R-:W-:Y:S01]  /*5cd0*/  MOV R2, 0x0 ;  /* 0x0000000000027802 */ /* 0x000fe20000000f00 */
[----:B------:R-:W-:Y:S02]  /*5ce0*/  HFMA2 R12, -RZ, RZ, 0, 5.9604644775390625e-08 ;  /* 0x00000001ff0c7431 */ /* 0x000fe400000001ff */
[----:B------:R-:W-:Y:S01]  /*5cf0*/  IMAD.MOV.U32 R8, RZ, RZ, 0x70 ;  /* 0x00000070ff087424 */ /* 0x000fe200078e00ff */
[----:B------:R3:W4:Y:S01]  /*5d00*/  LDC.64 R14, c[0x4][R2] ;  /* 0x01000000020e7b82 */ /* 0x0007220000000a00 */
[----:B------:R-:W1:Y:S01]  /*5d10*/  LDCU.64 UR6, c[0x4][0x88] ;  /* 0x01001100ff0677ac */ /* 0x000e620008000a00 */
[----:B------:R-:W-:Y:S01]  /*5d20*/  IMAD.MOV.U32 R13, RZ, RZ, RZ ;  /* 0x000000ffff0d7224 */ /* 0x000fe200078e00ff */
[----:B------:R-:W1:Y:S01]  /*5d30*/  LDCU.64 UR4, c[0x4][0x8] ;  /* 0x01000100ff0477ac */ /* 0x000e620008000a00 */
[----:B--2---:R-:W-:Y:S01]  /*5d40*/  MOV R5, UR9 ;  /* 0x0000000900057c02 */ /* 0x004fe20008000f00 */
[----:B------:R-:W-:Y:S01]  /*5d50*/  IMAD.U32 R4, RZ, RZ, UR8 ;  /* 0x00000008ff047e24 */ /* 0x000fe2000f8e00ff */
[----:B-1----:R-:W-:Y:S01]  /*5d60*/  MOV R7, UR7 ;  /* 0x0000000700077c02 */ /* 0x002fe20008000f00 */
[----:B------:R-:W-:Y:S01]  /*5d70*/  IMAD.U32 R6, RZ, RZ, UR6 ;  /* 0x00000006ff067e24 */ /* 0x000fe2000f8e00ff */
[----:B------:R-:W-:Y:S01]  /*5d80*/  MOV R11, UR5 ;  /* 0x00000005000b7c02 */ /* 0x000fe20008000f00 */
[----:B------:R-:W-:Y:S02]  /*5d90*/  IMAD.U32 R10, RZ, RZ, UR4 ;  /* 0x00000004ff0a7e24 */ /* 0x000fe4000f8e00ff */
[----:B------:R-:W-:Y:S07]  /*5da0*/  LEPC R20, `(.L_x_94) ;  /* 0x000000001014794e */ /* 0x000fee0000000000 */
[----:B---345:R-:W-:Y:S05]  /*5db0*/  CALL.ABS.NOINC R14 ;  /* 0x000000000e007343 */ /* 0x038fea0003c00000 */
.L_x_94:
[----:B------:R-:W1:Y:S01]  /*5dc0*/  LDCU.64 UR8, c[0x4][0x80] ;  /* 0x01001000ff0877ac */ /* 0x000e620008000a00 */
[----:B------:R-:W2:Y:S01]  /*5dd0*/  LDC.64 R2, c[0x4][R2] ;  /* 0x0100000002027b82 */ /* 0x000ea20000000a00 */
[----:B------:R-:W-:Y:S02]  /*5de0*/  HFMA2 R12, -RZ, RZ, 0, 5.9604644775390625e-08 ;  /* 0x00000001ff0c7431 */ /* 0x000fe400000001ff */
[----:B------:R-:W-:Y:S02]  /*5df0*/  IMAD.MOV.U32 R8, RZ, RZ, 0x70 ;  /* 0x00000070ff087424 */ /* 0x000fe400078e00ff */
[----:B------:R-:W-:Y:S01]  /*5e00*/  IMAD.MOV.U32 R13, RZ, RZ, RZ ;  /* 0x000000ffff0d7224 */ /* 0x000fe200078e00ff */
[----:B------:R-:W3:Y:S01]  /*5e10*/  LDCU.64 UR6, c[0x4][0x88] ;  /* 0x01001100ff0677ac */ /* 0x000ee20008000a00 */
[----:B------:R-:W4:Y:S01]  /*5e20*/  LDCU.64 UR4, c[0x4][0x8] ;  /* 0x01000100ff0477ac */ /* 0x000f220008000a00 */
[----:B-1----:R-:W-:Y:S02]  /*5e30*/  MOV R4, UR8 ;  /* 0x0000000800047c02 */ /* 0x002fe40008000f00 */
[----:B------:R-:W-:Y:S02]  /*5e40*/  MOV R5, UR9 ;  /* 0x0000000900057c02 */ /* 0x000fe40008000f00 */
[----:B---3--:R-:W-:Y:S01]  /*5e50*/  MOV R7, UR7 ;  /* 0x0000000700077c02 */ /* 0x008fe20008000f00 */
[----:B------:R-:W-:Y:S01]  /*5e60*/  IMAD.U32 R6, RZ, RZ, UR6 ;  /* 0x00000006ff067e24 */ /* 0x000fe2000f8e00ff */
[----:B----4-:R-:W-:Y:S01]  /*5e70*/  MOV R11, UR5 ;  /* 0x00000005000b7c02 */ /* 0x010fe20008000f00 */
[----:B------:R-:W-:Y:S02]  /*5e80*/  IMAD.U32 R10, RZ, RZ, UR4 ;  /* 0x00000004ff0a7e24 */ /* 0x000fe4000f8e00ff */
[----:B------:R-:W-:Y:S07]  /*5e90*/  LEPC R20, `(.L_x_93) ;  /* 0x000000001014794e */ /* 0x000fee0000000000 */
[----:B--2---:R-:W-:Y:S05]  /*5ea0*/  CALL.ABS.NOINC R2 ;  /* 0x0000000002007343 */ /* 0x004fea0003c00000 */
.L_x_93:
[----:B------:R-:W-:Y:S05]  /*5eb0*/  BSYNC.RECONVERGENT B6 ;  /* 0x0000000000067941 */ /* 0x000fea0003800200 */
.L_x_92:
[----:B------:R-:W-:Y:S02]  /*5ec0*/  R2UR UR6, R48 ;  /* 0x00000000300672ca */ /* 0x000fe400000e0000 */
[----:B------:R-:W-:Y:S02]  /*5ed0*/  R2UR UR5, R58 ;  /* 0x000000003a0572ca */ /* 0x000fe400000e0000 */
[----:B------:R-:W-:Y:S02]  /*5ee0*/  R2UR UR4, R57 ;  /* 0x00000000390472ca */ /* 0x000fe400000e0000 */
[----:B------:R-:W-:Y:S02]  /*5ef0*/  ISETP.NE.U32.AND P4, PT, R42, RZ, PT ;  /* 0x000000ff2a00720c */ /* 0x000fe40003f85070 */
[----:B------:R-:W-:Y:S02]  /*5f00*/  ISETP.NE.U32.AND P2, PT, RZ, UR54, PT ;  /* 0x00000036ff007c0c */ /* 0x000fe4000bf45070 */
[----:B------:R-:W-:Y:S02]  /*5f10*/  ISETP.NE.AND.EX P4, PT, R43, RZ, PT, P4 ;  /* 0x000000ff2b00720c */ /* 0x000fe40003f85340 */
[----:B------:R-:W-:Y:S01]  /*5f20*/  ISETP.NE.AND.EX P2, PT, RZ, UR55, PT, P2 ;  /* 0x00000037ff007c0c */ /* 0x000fe2000bf45320 */
[----:B------:R-:W-:Y:S02]  /*5f30*/  UISETP.NE.AND UP2, UPT, UR6, URZ, UPT ;  /* 0x000000ff0600728c */ /* 0x000fe4000bf45270 */
[----:B------:R-:W-:Y:S04]  /*5f40*/  UISETP.NE.U32.AND UP0, UPT, UR5, URZ, UPT ;  /* 0x000000ff0500728c */ /* 0x000fe8000bf05070 */
[----:B------:R-:W-:Y:S01]  /*5f50*/  UISETP.NE.AND.EX UP1, UPT, UR4, URZ, UPT, UP0 ;  /* 0x000000ff0400728c */ /* 0x000fe2000bf25300 */
[----:B------:R-:W-:Y:S01]  /*5f60*/  PLOP3.LUT P1, PT, PT, PT, UP2, 0x80, 0x8 ;  /* 0x000000000008781c */ /* 0x000fe20003f2f028 */
[----:B------:R-:W-:Y:S03]  /*5f70*/  UPLOP3.LUT UP0, UPT, UPT, UPT, UPT, 0x40, 0x4 ;  /* 0x000000000004789c */ /* 0x000fe60003f0e870 */
[----:B------:R-:W-:Y:S06]  /*5f80*/  @UP2 UPLOP3.LUT UP0, UPT, UPT, UPT, UP1, 0x80, 0x8 ;  /* 0x000000000008289c */ /* 0x000fec0003f0f010 */
[----:B------:R-:W-:Y:S01]  /*5f90*/  PLOP3.LUT P0, PT, PT, PT, UP0, 0x80, 0x8 ;  /* 0x000000000008781c */ /* 0x000fe20003f0f008 */
[----:B------:R-:W-:Y:S01]  /*5fa0*/  @!UPT UIADD3 URZ, UPT, UPT, URZ, URZ, URZ ;  /* 0x000000fffffff290 */ /* 0x000fe2000fffe0ff */
[----:B------:R-:W-:Y:S11]  /*5fb0*/  BRA.U !UP1, `(.L_x_95) ;  /* 0x0000000109407547 */ /* 0x000ff6000b800000 */
[----:B------:R-:W-:Y:S01]  /*5fc0*/  UISETP.NE.U32.AND UP0, UPT, UR54, URZ, UPT ;  /* 0x000000ff3600728c */ /* 0x000fe2000bf05070 */
[----:B------:R-:W-:Y:S01]  /*5fd0*/  R2UR UR6, R58 ;  /* 0x000000003a0672ca */ /* 0x000fe200000e0000 */
[----:B------:R-:W2:Y:S01]  /*5fe0*/  LDCU.64 UR8, c[0x0][0x358] ;  /* 0x00006b00ff0877ac */ /* 0x000ea20008000a00 */
[----:B------:R-:W-:Y:S02]  /*5ff0*/  HFMA2 R45, -RZ, RZ, 0, 5.9604644775390625e-08 ;  /* 0x00000001ff2d7431 */ /* 0x000fe400000001ff */
[----:B-1----:R-:W-:Y:S01]  /*6000*/  IMAD.MOV.U32 R0, RZ, RZ, 0x1 ;  /* 0x00000001ff007424 */ /* 0x002fe200078e00ff */
[----:B------:R-:W-:Y:S06]  /*6010*/  UISETP.NE.AND.EX UP0, UPT, UR55, URZ, UPT, UP0 ;  /* 0x000000ff3700728c */ /* 0x000fec000bf05300 */
[----:B------:R-:W-:Y:S05]  /*6020*/  PLOP3.LUT P3, PT, PT, PT, UP0, 0x80, 0x8 ;  /* 0x000000000008781c */ /* 0x000fea0003f6f008 */
[----:B------:R-:W1:Y:S01]  /*6030*/  @UP0 LDCU.64 UR4, c[0x0][0x888] ;  /* 0x00011100ff0407ac */ /* 0x000e620008000a00 */
[----:B------:R-:W-:Y:S07]  /*6040*/  @UP0 UIMAD UR6, UR36, UR6, URZ ;  /* 0x00000006240602a4 */ /* 0x000fee000f8e02ff */
[----:B------:R-:W-:Y:S01]  /*6050*/  @!P3 PRMT R45, R0, 0x7610, R45 ;  /* 0x00007610002db816 */ /* 0x000fe2000000002d */
[----:B-1----:R-:W-:Y:S06]  /*6060*/  @UP0 UIMAD.WIDE UR4, UR6, 0x4, UR4 ;  /* 0x00000004060408a5 */ /* 0x002fec000f8e0204 */
[----:B------:R-:W-:Y:S02]  /*6070*/  IMAD.U32 R2, RZ, RZ, UR4 ;  /* 0x00000004ff027e24 */ /* 0x000fe4000f8e00ff */
[----:B------:R-:W-:Y:S03]  /*6080*/  IMAD.U32 R3, RZ, RZ, UR5 ;  /* 0x00000005ff037e24 */ /* 0x000fe6000f8e00ff */
[----:B------:R-:W1:Y:S02]  /*6090*/  @!UP0 LDCU UR4, c[0x0][0x880] ;  /* 0x00011000ff0487ac */ /* 0x000e640008000800 */
[----:B--2--5:R2:W5:Y:S02]  /*60a0*/  @P3 LDG.E R27, desc[UR8][R2.64] ;  /* 0x00000008021b3981 */ /* 0x024564000c1e1900 */
[----:B-12---:R-:W-:Y:S02]  /*60b0*/  @!P3 MOV R27, UR4 ;  /* 0x00000004001bbc02 */ /* 0x006fe40008000f00 */
.L_x_95:
[----:B------:R-:W-:Y:S05]  /*60c0*/  @!P4 BRA `(.L_x_96) ;  /* 0x000000000024c947 */ /* 0x000fea0003800000 */
[----:B------:R-:W-:Y:S01]  /*60d0*/  ISETP.NE.U32.AND P3, PT, R40, RZ, PT ;  /* 0x000000ff2800720c */ /* 0x000fe20003f65070 */
[----:B------:R-:W2:Y:S03]  /*60e0*/  LDCU.64 UR4, c[0x0][0x358] ;  /* 0x00006b00ff0477ac */ /* 0x000ea60008000a00 */
[----:B------:R-:W-:Y:S11]  /*60f0*/  ISETP.NE.AND.EX P3, PT, R41, RZ, PT, P3 ;  /* 0x000000ff2900720c */ /* 0x000ff60003f65330 */
[----:B------:R-:W-:Y:S02]  /*6100*/  @!UPT UIADD3 URZ, UPT, UPT, URZ, URZ, URZ ;  /* 0x000000fffffff290 */ /* 0x000fe4000fffe0ff */
[----:B------:R-:W3:Y:S01]  /*6110*/  @P3 LDC.64 R2, c[0x0][0x8a8] ;  /* 0x00022a00ff023b82 */ /* 0x000ee20000000a00 */
[----:B-1----:R-:W-:Y:S04]  /*6120*/  @P3 IMAD R0, R42, UR36, RZ ;  /* 0x000000242a003c24 */ /* 0x002fe8000f8e02ff */
[----:B---3--:R-:W-:Y:S05]  /*6130*/  @P3 IMAD.WIDE R2, R0, 0x4, R2 ;  /* 0x0000000400023825 */ /* 0x008fea00078e0202 */
[----:B--2--5:R2:W5:Y:S02]  /*6140*/  @P3 LDG.E R24, desc[UR4][R2.64] ;  /* 0x0000000402183981 */ /* 0x024564000c1e1900 */
[----:B--2---:R-:W3:Y:S02]  /*6150*/  @!P3 LDC R24, c[0x0][0x8a0] ;  /* 0x00022800ff18bb82 */ /* 0x004ee40000000800 */
.L_x_96:
[----:B-----5:R-:W-:Y:S01]  /*6160*/  FSETP.NEU.AND P3, PT, R27, RZ, PT ;  /* 0x000000ff1b00720b */ /* 0x020fe20003f6d000 */
[----:B------:R-:W-:Y:S01]  /*6170*/  IMAD.SHL.U32 R63, R44, 0x2, RZ ;  /* 0x000000022c3f7824 */ /* 0x000fe200078e00ff */
[----:B------:R-:W-:Y:S01]  /*6180*/  SEL R4, RZ, 0xffffffff, P2 ;  /* 0xffffffffff047807 */ /* 0x000fe20001000000 */
[----:B------:R-:W-:Y:S01]  /*6190*/  BSSY B1, `(.L_x_97) ;  /* 0x0000036000017945 */ /* 0x000fe20003800000 */
[----:B------:R-:W-:Y:S01]  /*61a0*/  @P1 LOP3.LUT P2, RZ, R45, 0xff, RZ, 0xc0, !PT ;  /* 0x000000ff2dff1812 */ /* 0x000fe2000784c0ff */
[----:B------:R-:W-:Y:S01]  /*61b0*/  VIADD R61, R63, UR44 ;  /* 0x0000002c3f3d7c36 */ /* 0x000fe20008000000 */
[----:B-1----:R-:W-:Y:S01]  /*61c0*/  @P1 SEL R0, RZ, 0xffffffff, P3 ;  /* 0xffffffffff001807 */ /* 0x002fe20001800000 */
[----:B------:R-:W-:Y:S01]  /*61d0*/  IMAD.MOV.U32 R64, RZ, RZ, 0x1 ;  /* 0x00000001ff407424 */ /* 0x000fe200078e00ff */
[----:B------:R-:W-:Y:S01]  /*61e0*/  LOP3.LUT R54, R54, 0x1, RZ, 0x3c, !PT ;  /* 0x0000000136367812 */ /* 0x000fe200078e3cff */
[----:B------:R-:W-:Y:S01]  /*61f0*/  IMAD.MOV.U32 R62, RZ, RZ, RZ ;  /* 0x000000ffff3e7224 */ /* 0x000fe200078e00ff */
[----:B------:R-:W-:Y:S02]  /*6200*/  @P0 SEL R0, R4, R0, !P2 ;  /* 0x0000000004000207 */ /* 0x000fe40005000000 */
[----:B------:R-:W-:Y:S02]  /*6210*/  CS2R R38, SRZ ;  /* 0x0000000000267805 */ /* 0x000fe4000001ff00 */
[----:B------:R-:W-:Y:S02]  /*6220*/  LEA R26, R22, UR44, 0x3 ;  /* 0x0000002c161a7c11 */ /* 0x000fe4000f8e18ff */
[----:B------:R-:W-:Y:S02]  /*6230*/  CS2R R36, SRZ ;  /* 0x0000000000247805 */ /* 0x000fe4000001ff00 */
[----:B------:R-:W-:Y:S02]  /*6240*/  @P1 LOP3.LUT R0, R0, 0x1, RZ, 0xc0, !PT ;  /* 0x0000000100001812 */ /* 0x000fe400078ec0ff */
[----:B------:R-:W-:Y:S02]  /*6250*/  CS2R R30, SRZ ;  /* 0x00000000001e7805 */ /* 0x000fe4000001ff00 */
[----:B------:R-:W-:Y:S02]  /*6260*/  SHF.L.U32 R2, R53, 0x1f, RZ ;  /* 0x0000001f35027819 */ /* 0x000fe400000006ff */
[----:B------:R-:W-:Y:S02]  /*6270*/  CS2R R28, SRZ ;  /* 0x00000000001c7805 */ /* 0x000fe4000001ff00 */
[----:B------:R-:W-:Y:S01]  /*6280*/  ISETP.NE.U32.OR P5, PT, R0, 0x1, !P1 ;  /* 0x000000010000780c */ /* 0x000fe20004fa5470 */
[----:B------:R-:W-:Y:S01]  /*6290*/  IMAD.IADD R60, R55, 0x1, R61 ;  /* 0x00000001373c7824 */ /* 0x000fe200078e023d */
[----:B------:R-:W-:Y:S02]  /*62a0*/  PLOP3.LUT P2, PT, PT, PT, UP1, 0x80, 0x8 ;  /* 0x000000000008781c */ /* 0x000fe40003f4f018 */
[----:B------:R-:W-:Y:S02]  /*62b0*/  LEA.HI R25, R22, R22, RZ, 0x1 ;  /* 0x0000001616197211 */ /* 0x000fe400078f08ff */
[----:B------:R-:W-:Y:S02]  /*62c0*/  LOP3.LUT P4, R50, R45, 0xff, RZ, 0xc0, !PT ;  /* 0x000000ff2d327812 */ /* 0x000fe4000788c0ff */
[----:B------:R-:W-:Y:S02]  /*62d0*/  SEL R3, RZ, 0xffffffff, P3 ;  /* 0xffffffffff037807 */ /* 0x000fe40001800000 */
[----:B------:R-:W-:Y:S03]  /*62e0*/  P2R R59, PR, RZ, 0x20 ;  /* 0x00000020ff3b7803 */ /* 0x000fe60000000000 */
[----:B------:R-:W-:Y:S02]  /*62f0*/  @P5 SHF.L.U32 R0, R54, 0x1f, RZ ;  /* 0x0000001f36005819 */ /* 0x000fe400000006ff */
[----:B------:R-:W-:Y:S02]  /*6300*/  @P2 SEL R3, R4, R3, !P4 ;  /* 0x0000000304032207 */ /* 0x000fe40006000000 */
[----:B------:R1:W2:Y:S02]  /*6310*/  @P5 SYNCS.PHASECHK.TRANS64.TRYWAIT P1, [UR44+0x40], R0 ;  /* 0x00004000ff0055a7 */ /* 0x0002a4000802112c */
[----:B------:R-:W-:Y:S04]  /*6320*/  LOP3.LUT R3, R3, 0x1, RZ, 0xc0, !PT ;  /* 0x0000000103037812 */ /* 0x000fe800078ec0ff */
[----:B------:R-:W-:Y:S04]  /*6330*/  ISETP.NE.U32.AND P2, PT, R3, 0x1, PT ;  /* 0x000000010300780c */ /* 0x000fe80003f45070 */
[----:B------:R-:W-:Y:S01]  /*6340*/  P2R R65, PR, RZ, 0x4 ;  /* 0x00000004ff417803 */ /* 0x000fe20000000000 */
[----:B------:R4:W3:Y:S01]  /*6350*/  SYNCS.PHASECHK.TRANS64.TRYWAIT P0, [R26+URZ+0xb0], R2 ;  /* 0x0000b0021a0075a7 */ /* 0x0008e200080011ff */
[C---:B-1----:R-:W-:Y:S01]  /*6360*/  IMAD.SHL.U32 R0, R25.reuse, 0x40, RZ ;  /* 0x0000004019007824 */ /* 0x042fe200078e00ff */
[----:B------:R-:W-:Y:S04]  /*6370*/  LOP3.LUT R25, R25, 0xffe, RZ, 0xc0, !PT ;  /* 0x00000ffe19197812 */ /* 0x000fe800078ec0ff */
[----:B------:R-:W-:Y:S01]  /*6380*/  LOP3.LUT R0, R0, 0xffffff80, RZ, 0xc0, !PT ;  /* 0xffffff8000007812 */ /* 0x000fe200078ec0ff */
[----:B------:R-:W-:Y:S04]  /*6390*/  IMAD.IADD R25, R22, 0x1, -R25 ;  /* 0x0000000116197824 */ /* 0x000fe800078e0a19 */
[----:B------:R-:W-:Y:S04]  /*63a0*/  IMAD.IADD R0, R23, 0x1, R0 ;  /* 0x0000000117007824 */ /* 0x000fe800078e0200 */
[----:B------:R-:W-:Y:S01]  /*63b0*/  IMAD R25, R25, 0x100000, R0 ;  /* 0x0010000019197824 */ /* 0x000fe200078e0200 */
[----:B--2---:R-:W-:Y:S01]  /*63c0*/  @P5 SEL R64, RZ, 0x1, !P1 ;  /* 0x00000001ff405807 */ /* 0x004fe20004800000 */
[----:B----4-:R-:W-:Y:S06]  /*63d0*/  @!P5 BRA `(.L_x_98) ;  /* 0x000000000044d947 */ /* 0x010fec0003800000 */
[----:B------:R-:W-:Y:S01]  /*63e0*/  IMAD.MOV.U32 R38, RZ, RZ, RZ ;  /* 0x000000ffff267224 */ /* 0x000fe200078e00ff */
[----:B------:R-:W-:Y:S01]  /*63f0*/  ISETP.NE.AND P1, PT, R64, RZ, PT ;  /* 0x000000ff4000720c */ /* 0x000fe20003f25270 */
[----:B------:R-:W-:Y:S01]  /*6400*/  BSSY B0, `(.L_x_99) ;  /* 0x0000008000007945 */ /* 0x000fe20003800000 */
[----:B------:R-:W-:Y:S02]  /*6410*/  CS2R R30, SRZ ;  /* 0x00000000001e7805 */ /* 0x000fe4000001ff00 */
[----:B------:R-:W-:Y:S02]  /*6420*/  CS2R R28, SRZ ;  /* 0x00000000001c7805 */ /* 0x000fe4000001ff00 */
[----:B------:R-:W-:Y:S07]  /*6430*/  CS2R R36, SRZ ;  /* 0x0000000000247805 */ /* 0x000fee000001ff00 */
[----:B------:R-:W-:Y:S05]  /*6440*/  @P1 BRA `(.L_x_100) ;  /* 0x00000000000c1947 */ /* 0x000fea0003800000 */
[----:B------:R-:W-:Y:S04]  /*6450*/  SHF.L.U32 R3, R54, 0x1f, RZ ;  /* 0x0000001f36037819 */ /* 0x000fe800000006ff */
[----:B------:R-:W1:Y:S02]  /*6460*/  SYNCS.PHASECHK.TRANS64.TRYWAIT P1, [UR44+0x40], R3 ;  /* 0x00004003ff0075a7 */ /* 0x000e64000802112c */
[----:B-1----:R-:W-:Y:S05]  /*6470*/  @!P1 BRA `(.L_x_101) ;  /* 0x0000002c00b09947 */ /* 0x002fea0003800000 */
.L_x_100:
[----:B------:R-:W-:Y:S05]  /*6480*/  BSYNC B0 ;  /* 0x0000000000007941 */ /* 0x000fea0003800000 */
.L_x_99:
[----:B------:R-:W-:Y:S01]  /*6490*/  ISETP.NE.AND P1, PT, R65, RZ, PT ;  /* 0x000000ff4100720c */ /* 0x000fe20003f25270 */
[----:B------:R-:W-:Y:S11]  /*64a0*/  HFMA2 R62, -RZ, RZ, 0, 5.9604644775390625e-08 ;  /* 0x00000001ff3e7431 */ /* 0x000ff600000001ff */
[----:B------:R-:W-:Y:S01]  /*64b0*/  @!UPT UIADD3 URZ, UPT, UPT, URZ, URZ, URZ ;  /* 0x000000fffffff290 */ /* 0x000fe2000fffe0ff */
[----:B------:R-:W-:Y:S05]  /*64c0*/  @P1 WARPSYNC.ALL ;  /* 0x0000000000001948 */ /* 0x000fea0003800000 */
[----:B------:R2:W4:Y:S04]  /*64d0*/  @P1 LDSM.16.M88.4 R28, [R63+UR44+0x200] ;  /* 0x0002002c3f1c183b */ /* 0x0005280008000200 */
[----:B------:R2:W1:Y:S02]  /*64e0*/  @P1 LDSM.16.M88.4 R36, [R60+0x200] ;  /* 0x000200003c24183b */ /* 0x0004640000000200 */
.L_x_98:
[----:B------:R-:W-:Y:S05]  /*64f0*/  BSYNC B1 ;  /* 0x0000000000017941 */ /* 0x000fea0003800000 */
.L_x_97:
[----:B-1----:R-:W-:Y:S04]  /*6500*/  SHF.R.U32.HI R0, RZ, 0x15, R25 ;  /* 0x00000015ff007819 */ /* 0x002fe80000011619 */
[----:B------:R-:W-:Y:S01]  /*6510*/  LOP3.LUT P1, RZ, R0, 0x3, R46, 0x48, !PT ;  /* 0x0000000300ff7812 */ /* 0x000fe2000782482e */
[----:B------:R-:W-:Y:S01]  /*6520*/  @!UPT UIADD3 URZ, UPT, UPT, URZ, URZ, URZ ;  /* 0x000000fffffff290 */ /* 0x000fe2000fffe0ff */
[----:B---3--:R-:W-:Y:S11]  /*6530*/  @P0 BRA `(.L_x_102) ;  /* 0x0000000000080947 */ /* 0x008ff60003800000 */
[----:B------:R-:W1:Y:S02]  /*6540*/  SYNCS.PHASECHK.TRANS64.TRYWAIT P0, [R26+URZ+0xb0], R2 ;  /* 0x0000b0021a0075a7 */ /* 0x000e6400080011ff */
[----:B-1----:R-:W-:Y:S05]  /*6550*/  @!P0 BRA `(.L_x_103) ;  /* 0x0000002c00908947 */ /* 0x002fea0003800000 */
.L_x_102:
[----:B------:R-:W-:Y:S05]  /*6560*/  @!P1 BRA `(.L_x_104) ;  /* 0x0000000000409947 */ /* 0x000fea0003800000 */
[----:B------:R-:W3:Y:S01]  /*6570*/  LDCU.64 UR8, c[0x4][0x70] ;  /* 0x01000e00ff0877ac */ /* 0x000ee20008000a00 */
[----:B------:R-:W-:Y:S01]  /*6580*/  MOV R3, 0x0 ;  /* 0x0000000000037802 */ /* 0x000fe20000000f00 */
[----:B------:R-:W-:Y:S02]  /*6590*/  HFMA2 R12, -RZ, RZ, 0, 5.9604644775390625e-08 ;  /* 0x00000001ff0c7431 */ /* 0x000fe400000001ff */
[----:B------:R-:W-:Y:S02]  /*65a0*/  IMAD.MOV.U32 R8, RZ, RZ, 0x192 ;  /* 0x00000192ff087424 */ /* 0x000fe400078e00ff */
[----:B------:R-:W-:Y:S01]  /*65b0*/  IMAD.MOV.U32 R13, RZ, RZ, RZ ;  /* 0x000000ffff0d7224 */ /* 0x000fe200078e00ff */
[----:B------:R-:W5:Y:S01]  /*65c0*/  LDCU.64 UR6, c[0x4][0x78] ;  /* 0x01000f00ff0677ac */ /* 0x000f620008000a00 */
[----:B-1----:R-:W1:Y:S01]  /*65d0*/  LDC.64 R2, c[0x4][R3] ;  /* 0x0100000003027b82 */ /* 0x002e620000000a00 */
[----:B------:R-:W2:Y:S01]  /*65e0*/  LDCU.64 UR4, c[0x4][0x10] ;  /* 0x01000200ff0477ac */ /* 0x000ea20008000a00 */
[----:B---3--:R-:W-:Y:S01]  /*65f0*/  MOV R5, UR9 ;  /* 0x0000000900057c02 */ /* 0x008fe20008000f00 */
[----:B------:R-:W-:Y:S01]  /*6600*/  IMAD.U32 R4, RZ, RZ, UR8 ;  /* 0x00000008ff047e24 */ /* 0x000fe2000f8e00ff */
[----:B-----5:R-:W-:Y:S01]  /*6610*/  MOV R7, UR7 ;  /* 0x0000000700077c02 */ /* 0x020fe20008000f00 */
[----:B------:R-:W-:Y:S01]  /*6620*/  IMAD.U32 R6, RZ, RZ, UR6 ;  /* 0x00000006ff067e24 */ /* 0x000fe2000f8e00ff */
[----:B--2---:R-:W-:Y:S01]  /*6630*/  MOV R11, UR5 ;  /* 0x00000005000b7c02 */ /* 0x004fe20008000f00 */
[----:B------:R-:W-:Y:S02]  /*6640*/  IMAD.U32 R10, RZ, RZ, UR4 ;  /* 0x00000004ff0a7e24 */ /* 0x000fe4000f8e00ff */
[----:B------:R-:W-:Y:S07]  /*6650*/  LEPC R20, `(.L_x_104) ;  /* 0x000000001014794e */ /* 0x000fee0000000000 */
[----:B-1--4-:R-:W-:Y:S05]  /*6660*/  CALL.ABS.NOINC R2 ;  /* 0x0000000002007343 */ /* 0x012fea0003c00000 */
.L_x_104:
[----:B------:R-:W-:Y:S05]  /*6670*/  WARPSYNC.ALL ;  /* 0x0000000000007948 */ /* 0x000fea0003800000 */
[----:B------:R-:W-:Y:S01]  /*6680*/  R2UR UR4, R25 ;  /* 0x00000000190472ca */ /* 0x000fe200000e0000 */
[--C-:B----4-:R-:W-:Y:S01]  /*6690*/  HADD2.F32 R3, -RZ, R28.reuse.H0_H0 ;  /* 0x2000001cff037230 */ /* 0x110fe20000004100 */
[----:B------:R-:W-:Y:S01]  /*66a0*/  ISETP.NE.AND P0, PT, R56, RZ, PT ;  /* 0x000000ff3800720c */ /* 0x000fe20003f05270 */
[--C-:B------:R-:W-:Y:S01]  /*66b0*/  HADD2.F32 R20, -RZ, R29.reuse.H0_H0 ;  /* 0x2000001dff147230 */ /* 0x100fe20000004100 */
[----:B------:R-:W-:Y:S01]  /*66c0*/  BSSY.RECONVERGENT B0, `(.L_x_105) ;  /* 0x000004c000007945 */ /* 0x000fe20003800200 */
[----:B------:R-:W-:Y:S08]  /*66d0*/  HADD2.F32 R21, -RZ, R29.H1_H1 ;  /* 0x3000001dff157230 */ /* 0x000ff00000004100 */
[----:B------:R-:W3:Y:S02]  /*66e0*/  LDTM.16dp256bit.x4 R4, tmem[UR4] ;  /* 0x00000004000479ee */ /* 0x000ee40008120000 */
[C---:B---3--:R-:W-:Y:S01]  /*66f0*/  FMUL R0, R24.reuse, R4 ;  /* 0x0000000418007220 */ /* 0x048fe20000400000 */
[----:B------:R-:W-:Y:S02]  /*6700*/  HADD2.F32 R4, -RZ, R28.H1_H1 ;  /* 0x3000001cff047230 */ /* 0x000fe40000004100 */
[C---:B-1----:R-:W-:Y:S01]  /*6710*/  FMUL R2, R24.reuse, R5 ;  /* 0x0000000518027220 */ /* 0x042fe20000400000 */
[C---:B------:R-:W-:Y:S01]  /*6720*/  FMUL R7, R24.reuse, R7 ;  /* 0x0000000718077220 */ /* 0x040fe20000400000 */
[C---:B------:R-:W-:Y:S01]  /*6730*/  FFMA R0, R27.reuse, R3, R0 ;  /* 0x000000031b007223 */ /* 0x040fe20000000000 */
[C---:B------:R-:W-:Y:S01]  /*6740*/  FMUL R3, R24.reuse, R6 ;  /* 0x0000000618037220 */ /* 0x040fe20000400000 */
[C---:B------:R-:W-:Y:S01]  /*6750*/  FFMA R2, R27.reuse, R4, R2 ;  /* 0x000000041b027223 */ /* 0x040fe20000000002 */
[C---:B------:R-:W-:Y:S01]  /*6760*/  FMUL R4, R24.reuse, R8 ;  /* 0x0000000818047220 */ /* 0x040fe20000400000 */
[C---:B------:R-:W-:Y:S01]  /*6770*/  FMUL R8, R24.reuse, R12 ;  /* 0x0000000c18087220 */ /* 0x040fe20000400000 */
[C---:B------:R-:W-:Y:S01]  /*6780*/  FFMA R3, R27.reuse, R20, R3 ;  /* 0x000000141b037223 */ /* 0x040fe20000000003 */
[----:B------:R-:W-:Y:S01]  /*6790*/  FMUL R12, R24, R16 ;  /* 0x00000010180c7220 */ /* 0x000fe20000400000 */
[--C-:B------:R-:W-:Y:S01]  /*67a0*/  HADD2.F32 R16, -RZ, R30.reuse.H0_H0 ;  /* 0x2000001eff107230 */ /* 0x100fe20000004100 */
[----:B------:R-:W-:Y:S01]  /*67b0*/  F2FP.F16.F32.PACK_AB R32, R2, R0 ;  /* 0x000000000220723e */ /* 0x000fe200000000ff */
[----:B------:R-:W-:Y:S02]  /*67c0*/  HADD2.F32 R0, -RZ, R30.H1_H1 ;  /* 0x3000001eff007230 */ /* 0x000fe40000004100 */
[C---:B------:R-:W-:Y:S01]  /*67d0*/  FFMA R7, R27.reuse, R21, R7 ;  /* 0x000000151b077223 */ /* 0x040fe20000000007 */
[C---:B------:R-:W-:Y:S01]  /*67e0*/  FMUL R5, R24.reuse, R9 ;  /* 0x0000000918057220 */ /* 0x040fe20000400000 */
[--C-:B------:R-:W-:Y:S02]  /*67f0*/  HADD2.F32 R2, -RZ, R31.reuse.H0_H0 ;  /* 0x2000001fff027230 */ /* 0x100fe40000004100 */
[C---:B------:R-:W-:Y:S01]  /*6800*/  FFMA R4, R27.reuse, R16, R4 ;  /* 0x000000101b047223 */ /* 0x040fe20000000004 */
[C---:B------:R-:W-:Y:S01]  /*6810*/  FMUL R6, R24.reuse, R10 ;  /* 0x0000000a18067220 */ /* 0x040fe20000400000 */
[C---:B------:R-:W-:Y:S01]  /*6820*/  FFMA R5, R27.reuse, R0, R5 ;  /* 0x000000001b057223 */ /* 0x040fe20000000005 */
[----:B------:R-:W-:Y:S02]  /*6830*/  HADD2.F32 R16, -RZ, R31.H1_H1 ;  /* 0x3000001fff107230 */ /* 0x000fe40000004100 */
[C---:B------:R-:W-:Y:S01]  /*6840*/  FMUL R11, R24.reuse, R11 ;  /* 0x0000000b180b7220 */ /* 0x040fe20000400000 */
[----:B------:R-:W-:Y:S01]  /*6850*/  FFMA R6, R27, R2, R6 ;  /* 0x000000021b067223 */ /* 0x000fe20000000006 */
[--C-:B------:R-:W-:Y:S01]  /*6860*/  HADD2.F32 R0, -RZ, R36.reuse.H0_H0 ;  /* 0x20000024ff007230 */ /* 0x100fe20000004100 */
[----:B------:R-:W-:Y:S01]  /*6870*/  F2FP.F16.F32.PACK_AB R33, R7, R3 ;  /* 0x000000030721723e */ /* 0x000fe200000000ff */
[----:B------:R-:W-:Y:S02]  /*6880*/  HADD2.F32 R2, -RZ, R36.H1_H1 ;  /* 0x30000024ff027230 */ /* 0x000fe40000004100 */
[C---:B------:R-:W-:Y:S01]  /*6890*/  FMUL R9, R24.reuse, R13 ;  /* 0x0000000d18097220 */ /* 0x040fe20000400000 */
[--C-:B------:R-:W-:Y:S02]  /*68a0*/  HADD2.F32 R3, -RZ, R37.reuse.H0_H0 ;  /* 0x20000025ff037230 */ /* 0x100fe40000004100 */
[C---:B------:R-:W-:Y:S01]  /*68b0*/  FMUL R10, R24.reuse, R14 ;  /* 0x0000000e180a7220 */ /* 0x040fe20000400000 */
[C---:B------:R-:W-:Y:S01]  /*68c0*/  FFMA R11, R27.reuse, R16, R11 ;  /* 0x000000101b0b7223 */ /* 0x040fe2000000000b */
[C---:B------:R-:W-:Y:S01]  /*68d0*/  FFMA R8, R27.reuse, R0, R8 ;  /* 0x000000001b087223 */ /* 0x040fe20000000008 */
[C---:B------:R-:W-:Y:S01]  /*68e0*/  FFMA R9, R27.reuse, R2, R9 ;  /* 0x000000021b097223 */ /* 0x040fe20000000009 */
[----:B------:R-:W-:Y:S02]  /*68f0*/  HADD2.F32 R0, -RZ, R37.H1_H1 ;  /* 0x30000025ff007230 */ /* 0x000fe40000004100 */
[----:B------:R-:W-:Y:S01]  /*6900*/  FFMA R10, R27, R3, R10 ;  /* 0x000000031b0a7223 */ /* 0x000fe2000000000a */
[C---:B------:R-:W-:Y:S01]  /*6910*/  FMUL R15, R24.reuse, R15 ;  /* 0x0000000f180f7220 */ /* 0x040fe20000400000 */
[--C-:B------:R-:W-:Y:S01]  /*6920*/  HADD2.F32 R2, -RZ, R38.reuse.H0_H0 ;  /* 0x20000026ff027230 */ /* 0x100fe20000004100 */
[----:B------:R-:W-:Y:S01]  /*6930*/  F2FP.F16.F32.PACK_AB R34, R5, R4 ;  /* 0x000000040522723e */ /* 0x000fe200000000ff */
[----:B------:R-:W-:Y:S02]  /*6940*/  HADD2.F32 R3, -RZ, R38.H1_H1 ;  /* 0x30000026ff037230 */ /* 0x000fe40000004100 */
[C---:B------:R-:W-:Y:S01]  /*6950*/  FMUL R13, R24.reuse, R17 ;  /* 0x00000011180d7220 */ /* 0x040fe20000400000 */
[--C-:B------:R-:W-:Y:S02]  /*6960*/  HADD2.F32 R4, -RZ, R39.reuse.H0_H0 ;  /* 0x20000027ff047230 */ /* 0x100fe40000004100 */
[C---:B------:R-:W-:Y:S01]  /*6970*/  FMUL R14, R24.reuse, R18 ;  /* 0x00000012180e7220 */ /* 0x040fe20000400000 */
[----:B------:R-:W-:Y:S02]  /*6980*/  HADD2.F32 R5, -RZ, R39.H1_H1 ;  /* 0x30000027ff057230 */ /* 0x000fe40000004100 */
[C---:B------:R-:W-:Y:S01]  /*6990*/  FFMA R15, R27.reuse, R0, R15 ;  /* 0x000000001b0f7223 */ /* 0x040fe2000000000f */
[----:B------:R-:W-:Y:S01]  /*69a0*/  FMUL R19, R24, R19 ;  /* 0x0000001318137220 */ /* 0x000fe20000400000 */
[C---:B------:R-:W-:Y:S01]  /*69b0*/  FFMA R12, R27.reuse, R2, R12 ;  /* 0x000000021b0c7223 */ /* 0x040fe2000000000c */
[C---:B------:R-:W-:Y:S01]  /*69c0*/  FFMA R13, R27.reuse, R3, R13 ;  /* 0x000000031b0d7223 */ /* 0x040fe2000000000d */
[C---:B------:R-:W-:Y:S01]  /*69d0*/  FFMA R14, R27.reuse, R4, R14 ;  /* 0x000000041b0e7223 */ /* 0x040fe2000000000e */
[----:B------:R-:W-:Y:S01]  /*69e0*/  FFMA R19, R27, R5, R19 ;  /* 0x000000051b137223 */ /* 0x000fe20000000013 */
[----:B------:R-:W-:Y:S02]  /*69f0*/  F2FP.F16.F32.PACK_AB R35, R11, R6 ;  /* 0x000000060b23723e */ /* 0x000fe400000000ff */
[----:B------:R-:W-:Y:S02]  /*6a00*/  F2FP.F16.F32.PACK_AB R8, R9, R8 ;  /* 0x000000080908723e */ /* 0x000fe400000000ff */
[----:B------:R-:W-:Y:S01]  /*6a10*/  F2FP.F16.F32.PACK_AB R9, R15, R10 ;  /* 0x0000000a0f09723e */ /* 0x000fe200000000ff */
[----:B------:R1:W-:Y:S01]  /*6a20*/  STSM.16.M88.4 [R61+0x200], R32 ;  /* 0x000200203d007844 */ /* 0x0003e20000000200 */
[----:B------:R-:W-:Y:S02]  /*6a30*/  F2FP.F16.F32.PACK_AB R10, R13, R12 ;  /* 0x0000000c0d0a723e */ /* 0x000fe400000000ff */
[----:B------:R-:W-:Y:S05]  /*6a40*/  F2FP.F16.F32.PACK_AB R11, R19, R14 ;  /* 0x0000000e130b723e */ /* 0x000fea00000000ff */
[----:B------:R1:W-:Y:S01]  /*6a50*/  STSM.16.M88.4 [R60+0x200], R8 ;  /* 0x000200083c007844 */ /* 0x0003e20000000200 */
[----:B------:R-:W-:Y:S01]  /*6a60*/  @!PT LDS RZ, [RZ] ;  /* 0x00000000fffff984 */ /* 0x000fe20000000800 */
[----:B------:R-:W-:Y:S01]  /*6a70*/  @!PT LDS RZ, [RZ] ;  /* 0x00000000fffff984 */ /* 0x000fe20000000800 */
[----:B------:R-:W-:Y:S01]  /*6a80*/  @!PT LDS RZ, [RZ] ;  /* 0x00000000fffff984 */ /* 0x000fe20000000800 */
[----:B------:R-:W-:Y:S01]  /*6a90*/  @!PT LDS RZ, [RZ] ;  /* 0x00000000fffff984 */ /* 0x000fe20000000800 */
[----:B------:R3:W-:Y:S07]  /*6aa0*/  MEMBAR.ALL.CTA ;  /* 0x0000000000007992 */ /* 0x0007ee0000008000 */
[----:B---3--:R-:W3:Y:S02]  /*6ab0*/  FENCE.VIEW.ASYNC.S ;  /* 0x00000000000073c6 */ /* 0x008ee40000000000 */
[----:B---3--:R-:W-:Y:S06]  /*6ac0*/  BAR.SYNC.DEFER_BLOCKING 0x1, 0x80 ;  /* 0x0042000000007b1d */ /* 0x008fec0000010000 */
[----:B------:R-:W-:Y:S05]  /*6ad0*/  @P0 BRA `(.L_x_106) ;  /* 0x0000000000280947 */ /* 0x000fea0003800000 */
[----:B------:R-:W3:Y:S01]  /*6ae0*/  LDCU.64 UR6, c[0x0][0x348] ;  /* 0x00006900ff0677ac */ /* 0x000ee20008000a00 */
[----:B------:R-:W-:Y:S01]  /*6af0*/  UIADD3 UR4, UPT, UPT, UR44, 0x200, URZ ;  /* 0x000002002c047890 */ /* 0x000fe2000fffe0ff */
[----:B------:R-:W-:Y:S05]  /*6b00*/  UMOV UR51, UR36 ;  /* 0x0000002400337c82 */ /* 0x000fea0008000000 */
[----:B------:R-:W-:Y:S04]  /*6b10*/  MOV R49, UR4 ;  /* 0x0000000400317c02 */ /* 0x000fe80008000f00 */
[----:B------:R-:W-:Y:S01]  /*6b20*/  R2UR UR48, R49 ;  /* 0x00000000313072ca */ /* 0x000fe200000e0000 */
[----:B---3--:R-:W-:Y:S04]  /*6b30*/  UIADD3 UR4, UP0, UPT, UR6, 0x680, URZ ;  /* 0x0000068006047890 */ /* 0x008fe8000ff1e0ff */
[----:B------:R-:W-:Y:S09]  /*6b40*/  UIADD3.X UR5, UPT, UPT, URZ, UR7, URZ, UP0, !UPT ;  /* 0x00000007ff057290 */ /* 0x000ff200087fe4ff */
[----:B------:R3:W-:Y:S01]  /*6b50*/  UTMASTG.3D [UR48], [UR4] ;  /* 0x00000030040073b5 */ /* 0x0007e20008010000 */
[----:B------:R0:W-:Y:S01]  /*6b60*/  UTMACMDFLUSH ;  /* 0x00000000000079b7 */ /* 0x0001e20000000000 */
[----:B---3--:R-:W-:Y:S04]  /*6b70*/  DEPBAR.LE SB0, 0x1 ;  /* 0x000080400000791a */ /* 0x008fe80000000000 */
.L_x_106:
[----:B------:R-:W-:Y:S05]  /*6b80*/  BSYNC.RECONVERGENT B0 ;  /* 0x0000000000007941 */ /* 0x000fea0003800200 */
.L_x_105:
[----:B------:R-:W-:Y:S01]  /*6b90*/  BAR.SYNC.DEFER_BLOCKING 0x1, 0x80 ;  /* 0x0042000000007b1d */ /* 0x000fe20000010000 */
[----:B------:R-:W-:Y:S01]  /*6ba0*/  ISETP.NE.AND P1, PT, R59, RZ, PT ;  /* 0x000000ff3b00720c */ /* 0x000fe20003f25270 */
[----:B------:R-:W-:Y:S01]  /*6bb0*/  UISETP.NE.AND UP0, UPT, UR52, URZ, UPT ;  /* 0x000000ff3400728c */ /* 0x000fe2000bf05270 */
[----:B------:R-:W-:Y:S11]  /*6bc0*/  LEA R2, R62, UR44, 0x3 ;  /* 0x0000002c3e027c11 */ /* 0x000ff6000f8e18ff */
[----:B------:R-:W-:Y:S01]  /*6bd0*/  @P1 SHF.L.U32 R3, R54, 0x1f, RZ ;  /* 0x0000001f36031819 */ /* 0x000fe200000006ff */
[----:B------:R-:W-:Y:S06]  /*6be0*/  BRA.U !UP0, `(.L_x_107) ;  /* 0x0000000108247547 */ /* 0x000fec000b800000 */
[----:B------:R-:W-:Y:S01]  /*6bf0*/  IMAD.U32 R4, RZ, RZ, UR46 ;  /* 0x0000002eff047e24 */ /* 0x000fe2000f8e00ff */
[----:B------:R-:W-:Y:S01]  /*6c00*/  MOV R0, UR47 ;  /* 0x0000002f00007c02 */ /* 0x000fe20008000f00 */
[----:B------:R-:W-:Y:S03]  /*6c10*/  UIADD3 UR4, UPT, UPT, UR46, 0x1, URZ ;  /* 0x000000012e047890 */ /* 0x000fe6000fffe0ff */
[----:B------:R-:W-:Y:S01]  /*6c20*/  @P1 LEA R4, R4, UR44, 0x3 ;  /* 0x0000002c04041c11 */ /* 0x000fe2000f8e18ff */
[----:B------:R-:W-:Y:S04]  /*6c30*/  UISETP.NE.AND UP0, UPT, UR4, 0x4, UPT ;  /* 0x000000040400788c */ /* 0x000fe8000bf05270 */
[----:B------:R-:W-:Y:S01]  /*6c40*/  @P1 VIADD R4, R4, 0x60 ;  /* 0x0000006004041836 */ /* 0x000fe20000000000 */
[----:B------:R-:W-:Y:S04]  /*6c50*/  USEL UR46, UR4, URZ, UP0 ;  /* 0x000000ff042e7287 */ /* 0x000fe80008000000 */
[----:B------:R-:W-:Y:S04]  /*6c60*/  @P1 PRMT R0, R0, 0x654, R4 ;  /* 0x0000065400001816 */ /* 0x000fe80000000004 */
[----:B------:R3:W-:Y:S04]  /*6c70*/  @P1 SYNCS.ARRIVE.TRANS64.RED.A1T0 RZ, [R0+URZ], RZ ;  /* 0x000000ff00ff19a7 */ /* 0x0007e800081004ff */
.L_x_107:
[----:B------:R-:W4:Y:S01]  /*6c80*/  @P1 SYNCS.PHASECHK.TRANS64.TRYWAIT P0, [R2+URZ+0x40], R3 ;  /* 0x00004003020015a7 */ /* 0x000f2200080011ff */
[----:B------:R-:W-:Y:S01]  /*6c90*/  BSSY B1, `(.L_x_108) ;  /* 0x0000013000017945 */ /* 0x000fe20003800000 */
[----:B----4-:R-:W-:Y:S03]  /*6ca0*/  @P1 SEL R64, RZ, 0x1, !P0 ;  /* 0x00000001ff401807 */ /* 0x010fe60004000000 */
[----:B------:R-:W-:Y:S05]  /*6cb0*/  @!P1 BRA `(.L_x_109) ;  /* 0x0000000000409947 */ /* 0x000fea0003800000 */
[----:B------:R-:W-:Y:S01]  /*6cc0*/  ISETP.NE.AND P1, PT, R65, RZ, PT ;  /* 0x000000ff4100720c */ /* 0x000fe20003f25270 */
[----:B------:R-:W-:Y:S01]  /*6cd0*/  BSSY B0, `(.L_x_110) ;  /* 0x0000009000007945 */ /* 0x000fe20003800000 */
[----:B------:R-:W-:Y:S11]  /*6ce0*/  ISETP.NE.AND P0, PT, R64, RZ, PT ;  /* 0x000000ff4000720c */ /* 0x000ff60003f05270 */
[----:B------:R-:W-:Y:S05]  /*6cf0*/  @P1 IMAD R4, R62, 0x1000, R63 ;  /* 0x000010003e041824 */ /* 0x000fea00078e023f */
[----:B------:R-:W-:Y:S05]  /*6d00*/  @P1 IADD3 R3, PT, PT, R4, UR44, RZ ;  /* 0x0000002c04031c10 */ /* 0x000fea000fffe0ff */
[----:B------:R-:W-:Y:S01]  /*6d10*/  @P1 IMAD.IADD R3, R55, 0x1, R3 ;  /* 0x0000000137031824 */ /* 0x000fe200078e0203 */
[----:B------:R-:W-:Y:S06]  /*6d20*/  @P0 BRA `(.L_x_111) ;  /* 0x00000000000c0947 */ /* 0x000fec0003800000 */
[----:B---3--:R-:W-:Y:S04]  /*6d30*/  SHF.L.U32 R0, R54, 0x1f, RZ ;  /* 0x0000001f36007819 */ /* 0x008fe800000006ff */
[----:B------:R-:W3:Y:S02]  /*6d40*/  SYNCS.PHASECHK.TRANS64.TRYWAIT P0, [R2+URZ+0x40], R0 ;  /* 0x00004000020075a7 */ /* 0x000ee400080011ff */
[----:B---3--:R-:W-:Y:S05]  /*6d50*/  @!P0 BRA `(.L_x_112) ;  /* 0x0000002400a48947 */ /* 0x008fea0003800000 */
.L_x_111:
[----:B------:R-:W-:Y:S05]  /*6d60*/  BSYNC B0 ;  /* 0x0000000000007941 */ /* 0x000fea0003800000 */
.L_x_110:
[----:B------:R-:W-:Y:S02]  /*6d70*/  ISETP.NE.AND P0, PT, R65, RZ, PT ;  /* 0x000000ff4100720c */ /* 0x000fe40003f05270 */
[----:B------:R-:W-:Y:S11]  /*6d80*/  IADD3 R62, PT, PT, R62, 0x1, RZ ;  /* 0x000000013e3e7810 */ /* 0x000ff60007ffe0ff */
[----:B------:R-:W-:Y:S05]  /*6d90*/  @P0 WARPSYNC.ALL ;  /* 0x0000000000000948 */ /* 0x000fea0003800000 */
[----:B------:R4:W1:Y:S04]  /*6da0*/  @P0 LDSM.16.M88.4 R28, [R4+UR44+0x200] ;  /* 0x0002002c041c083b */ /* 0x0008680008000200 */
[----:B------:R4:W1:Y:S02]  /*6db0*/  @P0 LDSM.16.M88.4 R36, [R3+0x200] ;  /* 0x000200000324083b */ /* 0x0008640000000200 */
.L_x_109:
[----:B------:R-:W-:Y:S05]  /*6dc0*/  BSYNC B1 ;  /* 0x0000000000017941 */ /* 0x000fea0003800000 */
.L_x_108:
[----:B---3--:R-:W-:Y:S05]  /*6dd0*/  VIADD R0, R25, 0x20 ;  /* 0x0000002019007836 */ /* 0x008fea0000000000 */
[----:B------:R-:W-:Y:S04]  /*6de0*/  SHF.R.U32.HI R0, RZ, 0x15, R0 ;  /* 0x00000015ff007819 */ /* 0x000fe80000011600 */
[----:B------:R-:W-:Y:S11]  /*6df0*/  LOP3.LUT P0, RZ, R0, 0x3, R46, 0x48, !PT ;  /* 0x0000000300ff7812 */ /* 0x000ff6000780482e */
[----:B------:R-:W-:Y:S02]  /*6e00*/  @!UPT UIADD3 URZ, UPT, UPT, URZ, URZ, URZ ;  /* 0x000000fffffff290 */ /* 0x000fe4000fffe0ff */
[----:B------:R-:W-:Y:S05]  /*6e10*/  @!P0 BRA `(.L_x_113) ;  /* 0x0000000000408947 */ /* 0x000fea0003800000 */
[----:B------:R-:W3:Y:S01]  /*6e20*/  LDCU.64 UR8, c[0x4][0x70] ;  /* 0x01000e00ff0877ac */ /* 0x000ee20008000a00 */
[----:B----4-:R-:W-:Y:S01]  /*6e30*/  MOV R3, 0x0 ;  /* 0x0000000000037802 */ /* 0x010fe20000000f00 */
[----:B------:R-:W-:Y:S02]  /*6e40*/  HFMA2 R12, -RZ, RZ, 0, 5.9604644775390625e-08 ;  /* 0x00000001ff0c7431 */ /* 0x000fe400000001ff */
[----:B-1----:R-:W-:Y:S02]  /*6e50*/  IMAD.MOV.U32 R8, RZ, RZ, 0x192 ;  /* 0x00000192ff087424 */ /* 0x002fe400078e00ff */
[----:B------:R-:W-:Y:S01]  /*6e60*/  IMAD.MOV.U32 R13, RZ, RZ, RZ ;  /* 0x000000ffff0d7224 */ /* 0x000fe200078e00ff */
[----:B------:R-:W1:Y:S01]  /*6e70*/  LDCU.64 UR6, c[0x4][0x78] ;  /* 0x01000f00ff0677ac */ /* 0x000e620008000a00 */
[----:B------:R-:W4:Y:S01]  /*6e80*/  LDC.64 R2, c[0x4][R3] ;  /* 0x0100000003027b82 */ /* 0x000f220000000a00 */
[----:B------:R-:W5:Y:S01]  /*6e90*/  LDCU.64 UR4, c[0x4][0x10] ;  /* 0x01000200ff0477ac */ /* 0x000f620008000a00 */
[----:B---3--:R-:W-:Y:S01]  /*6ea0*/  MOV R5, UR9 ;  /* 0x0000000900057c02 */ /* 0x008fe20008000f00 */
[----:B------:R-:W-:Y:S01]  /*6eb0*/  IMAD.U32 R4, RZ, RZ, UR8 ;  /* 0x00000008ff047e24 */ /* 0x000fe2000f8e00ff */
[----:B-1----:R-:W-:Y:S01]  /*6ec0*/  MOV R7, UR7 ;  /* 0x0000000700077c02 */ /* 0x002fe20008000f00 */
[----:B------:R-:W-:Y:S01]  /*6ed0*/  IMAD.U32 R6, RZ, RZ, UR6 ;  /* 0x00000006ff067e24 */ /* 0x000fe2000f8e00ff */
[----:B-----5:R-:W-:Y:S01]  /*6ee0*/  MOV R11, UR5 ;  /* 0x00000005000b7c02 */ /* 0x020fe20008000f00 */
[----:B------:R-:W-:Y:S02]  /*6ef0*/  IMAD.U32 R10, RZ, RZ, UR4 ;  /* 0x00000004ff0a7e24 */ /* 0x000fe4000f8e00ff */
[----:B------:R-:W-:Y:S07]  /*6f00*/  LEPC R20, `(.L_x_113) ;  /* 0x000000001014794e */ /* 0x000fee0000000000 */
[----:B--2-4-:R-:W-:Y:S05]  /*6f10*/  CALL.ABS.NOINC R2 ;  /* 0x0000000002007343 */ /* 0x014fea0003c00000 */
.L_x_113:
[----:B------:R-:W-:Y:S01]  /*6f20*/  ISETP.NE.AND P6, PT, R59, RZ, PT ;  /* 0x000000ff3b00720c */ /* 0x000fe20003fc5270 */
[----:B------:R-:W-:Y:S05]  /*6f30*/  WARPSYNC.ALL ;  /* 0x0000000000007948 */ /* 0x000fea0003800000 */
[----:B------:R-:W-:Y:S01]  /*6f40*/  R2UR UR4, R25 ;  /* 0x00000000190472ca */ /* 0x000fe200000e0000 */
[----:B-1--4-:R-:W-:Y:S01]  /*6f50*/  HADD2.F32 R3, -RZ, R28.H0_H0 ;  /* 0x2000001cff037230 */ /* 0x012fe20000004100 */
[----:B------:R-:W-:Y:S01]  /*6f60*/  ISETP.NE.AND P0, PT, R56, RZ, PT ;  /* 0x000000ff3800720c */ /* 0x000fe20003f05270 */
[----:B------:R-:W-:Y:S01]  /*6f70*/  HADD2.F32 R20, -RZ, R30.H0_H0 ;  /* 0x2000001eff147230 */ /* 0x000fe20000004100 */
[----:B------:R-:W-:Y:S09]  /*6f80*/  BSSY.RECONVERGENT B0, `(.L_x_114) ;  /* 0x0000053000007945 */ /* 0x000ff20003800200 */
[----:B------:R-:W1:Y:S02]  /*6f90*/  LDTM.16dp256bit.x4 R4, tmem[UR4+0x20] ;  /* 0x00002004000479ee */ /* 0x000e640008120000 */
[C---:B-1----:R-:W-:Y:S01]  /*6fa0*/  FMUL R0, R24.reuse, R4 ;  /* 0x0000000418007220 */ /* 0x042fe20000400000 */
[----:B------:R-:W-:Y:S02]  /*6fb0*/  HADD2.F32 R4, -RZ, R28.H1_H1 ;  /* 0x3000001cff047230 */ /* 0x000fe40000004100 */
[C---:B------:R-:W-:Y:S01]  /*6fc0*/  FMUL R2, R24.reuse, R5 ;  /* 0x0000000518027220 */ /* 0x040fe20000400000 */
[--C-:B------:R-:W-:Y:S02]  /*6fd0*/  HADD2.F32 R5, -RZ, R29.reuse.H0_H0 ;  /* 0x2000001dff057230 */ /* 0x100fe40000004100 */
[C---:B------:R-:W-:Y:S01]  /*6fe0*/  FFMA R0, R27.reuse, R3, R0 ;  /* 0x000000031b007223 */ /* 0x040fe20000000000 */
[C---:B------:R-:W-:Y:S01]  /*6ff0*/  FMUL R3, R24.reuse, R6 ;  /* 0x0000000618037220 */ /* 0x040fe20000400000 */
[----:B------:R-:W-:Y:S02]  /*7000*/  HADD2.F32 R6, -RZ, R29.H1_H1 ;  /* 0x3000001dff067230 */ /* 0x000fe40000004100 */
[C---:B------:R-:W-:Y:S01]  /*7010*/  FFMA R2, R27.reuse, R4, R2 ;  /* 0x000000041b027223 */ /* 0x040fe20000000002 */
[C---:B------:R-:W-:Y:S01]  /*7020*/  FMUL R7, R24.reuse, R7 ;  /* 0x0000000718077220 */ /* 0x040fe20000400000 */
[C---:B------:R-:W-:Y:S01]  /*7030*/  FFMA R3, R27.reuse, R5, R3 ;  /* 0x000000051b037223 */ /* 0x040fe20000000003 */
[C---:B------:R-:W-:Y:S01]  /*7040*/  FMUL R4, R24.reuse, R8 ;  /* 0x0000000818047220 */ /* 0x040fe20000400000 */
[----:B------:R-:W-:Y:S01]  /*7050*/  FMUL R5, R24, R9 ;  /* 0x0000000918057220 */ /* 0x000fe20000400000 */
[----:B------:R-:W-:Y:S01]  /*7060*/  F2FP.F16.F32.PACK_AB R32, R2, R0 ;  /* 0x000000000220723e */ /* 0x000fe200000000ff */
[C---:B------:R-:W-:Y:S01]  /*7070*/  FFMA R7, R27.reuse, R6, R7 ;  /* 0x000000061b077223 */ /* 0x040fe20000000007 */
[----:B------:R-:W-:Y:S02]  /*7080*/  HADD2.F32 R0, -RZ, R30.H1_H1 ;  /* 0x3000001eff007230 */ /* 0x000fe40000004100 */
[----:B------:R-:W-:Y:S01]  /*7090*/  FFMA R4, R27, R20, R4 ;  /* 0x000000141b047223 */ /* 0x000fe20000000004 */
[--C-:B------:R-:W-:Y:S02]  /*70a0*/  HADD2.F32 R2, -RZ, R31.reuse.H0_H0 ;  /* 0x2000001fff027230 */ /* 0x100fe40000004100 */
[C---:B------:R-:W-:Y:S01]  /*70b0*/  FMUL R6, R24.reuse, R10 ;  /* 0x0000000a18067220 */ /* 0x040fe20000400000 */
[----:B------:R-:W-:Y:S01]  /*70c0*/  F2FP.F16.F32.PACK_AB R33, R7, R3 ;  /* 0x000000030721723e */ /* 0x000fe200000000ff */
[----:B------:R-:W-:Y:S02]  /*70d0*/  HADD2.F32 R3, -RZ, R31.H1_H1 ;  /* 0x3000001fff037230 */ /* 0x000fe40000004100 */
[----:B------:R-:W-:Y:S01]  /*70e0*/  FFMA R5, R27, R0, R5 ;  /* 0x000000001b057223 */ /* 0x000fe20000000005 */
[C---:B------:R-:W-:Y:S01]  /*70f0*/  FMUL R11, R24.reuse, R11 ;  /* 0x0000000b180b7220 */ /* 0x040fe20000400000 */
[--C-:B------:R-:W-:Y:S02]  /*7100*/  HADD2.F32 R7, -RZ, R36.reuse.H0_H0 ;  /* 0x20000024ff077230 */ /* 0x100fe40000004100 */
[C---:B------:R-:W-:Y:S01]  /*7110*/  FMUL R8, R24.reuse, R12 ;  /* 0x0000000c18087220 */ /* 0x040fe20000400000 */
[----:B------:R-:W-:Y:S01]  /*7120*/  HADD2.F32 R0, -RZ, R36.H1_H1 ;  /* 0x30000024ff007230 */ /* 0x000fe20000004100 */
[----:B------:R-:W-:Y:S01]  /*7130*/  F2FP.F16.F32.PACK_AB R34, R5, R4 ;  /* 0x000000040522723e */ /* 0x000fe200000000ff */
[C---:B------:R-:W-:Y:S01]  /*7140*/  FMUL R9, R24.reuse, R13 ;  /* 0x0000000d18097220 */ /* 0x040fe20000400000 */
[C---:B------:R-:W-:Y:S01]  /*7150*/  FFMA R6, R27.reuse, R2, R6 ;  /* 0x000000021b067223 */ /* 0x040fe20000000006 */
[C---:B------:R-:W-:Y:S01]  /*7160*/  FFMA R11, R27.reuse, R3, R11 ;  /* 0x000000031b0b7223 */ /* 0x040fe2000000000b */
[C---:B------:R-:W-:Y:S01]  /*7170*/  FFMA R8, R27.reuse, R7, R8 ;  /* 0x000000071b087223 */ /* 0x040fe20000000008 */
[----:B------:R-:W-:Y:S01]  /*7180*/  FFMA R9, R27, R0, R9 ;  /* 0x000000001b097223 */ /* 0x000fe20000000009 */
[--C-:B------:R-:W-:Y:S02]  /*7190*/  HADD2.F32 R2, -RZ, R37.reuse.H0_H0 ;  /* 0x20000025ff027230 */ /* 0x100fe40000004100 */
[C---:B------:R-:W-:Y:S01]  /*71a0*/  FMUL R10, R24.reuse, R14 ;  /* 0x0000000e180a7220 */ /* 0x040fe20000400000 */
[----:B------:R-:W-:Y:S01]  /*71b0*/  F2FP.F16.F32.PACK_AB R35, R11, R6 ;  /* 0x000000060b23723e */ /* 0x000fe200000000ff */
[----:B------:R-:W-:Y:S01]  /*71c0*/  HADD2.F32 R0, -RZ, R37.H1_H1 ;  /* 0x30000025ff007230 */ /* 0x000fe20000004100 */
[----:B------:R-:W-:Y:S01]  /*71d0*/  F2FP.F16.F32.PACK_AB R8, R9, R8 ;  /* 0x000000080908723e */ /* 0x000fe200000000ff */
[C---:B------:R-:W-:Y:S01]  /*71e0*/  FMUL R15, R24.reuse, R15 ;  /* 0x0000000f180f7220 */ /* 0x040fe20000400000 */
[C---:B------:R-:W-:Y:S01]  /*71f0*/  FFMA R10, R27.reuse, R2, R10 ;  /* 0x000000021b0a7223 */ /* 0x040fe2000000000a */
[----:B------:R1:W-:Y:S01]  /*7200*/  STSM.16.M88.4 [R61+0x1200], R32 ;  /* 0x001200203d007844 */ /* 0x0003e20000000200 */
[--C-:B------:R-:W-:Y:S02]  /*7210*/  HADD2.F32 R2, -RZ, R38.reuse.H0_H0 ;  /* 0x20000026ff027230 */ /* 0x100fe40000004100 */
[----:B------:R-:W-:Y:S01]  /*7220*/  FFMA R15, R27, R0, R15 ;  /* 0x000000001b0f7223 */ /* 0x000fe2000000000f */
[C---:B------:R-:W-:Y:S01]  /*7230*/  FMUL R12, R24.reuse, R16 ;  /* 0x00000010180c7220 */ /* 0x040fe20000400000 */
[----:B------:R-:W-:Y:S02]  /*7240*/  HADD2.F32 R0, -RZ, R38.H1_H1 ;  /* 0x30000026ff007230 */ /* 0x000fe40000004100 */
[C---:B------:R-:W-:Y:S01]  /*7250*/  FMUL R13, R24.reuse, R17 ;  /* 0x00000011180d7220 */ /* 0x040fe20000400000 */
[--C-:B------:R-:W-:Y:S01]  /*7260*/  HADD2.F32 R3, -RZ, R39.reuse.H0_H0 ;  /* 0x20000027ff037230 */ /* 0x100fe20000004100 */
[----:B------:R-:W-:Y:S01]  /*7270*/  F2FP.F16.F32.PACK_AB R9, R15, R10 ;  /* 0x0000000a0f09723e */ /* 0x000fe200000000ff */
[C---:B------:R-:W-:Y:S01]  /*7280*/  FMUL R14, R24.reuse, R18 ;  /* 0x00000012180e7220 */ /* 0x040fe20000400000 */
[----:B------:R-:W-:Y:S02]  /*7290*/  HADD2.F32 R4, -RZ, R39.H1_H1 ;  /* 0x30000027ff047230 */ /* 0x000fe40000004100 */
[----:B------:R-:W-:Y:S01]  /*72a0*/  FMUL R19, R24, R19 ;  /* 0x0000001318137220 */ /* 0x000fe20000400000 */
[C---:B------:R-:W-:Y:S01]  /*72b0*/  FFMA R12, R27.reuse, R2, R12 ;  /* 0x000000021b0c7223 */ /* 0x040fe2000000000c */
[----:B------:R-:W-:Y:S01]  /*72c0*/  MOV R2, UR46 ;  /* 0x0000002e00027c02 */ /* 0x000fe20008000f00 */
[C---:B------:R-:W-:Y:S01]  /*72d0*/  FFMA R13, R27.reuse, R0, R13 ;  /* 0x000000001b0d7223 */ /* 0x040fe2000000000d */
[C---:B------:R-:W-:Y:S01]  /*72e0*/  FFMA R14, R27.reuse, R3, R14 ;  /* 0x000000031b0e7223 */ /* 0x040fe2000000000e */
[----:B------:R-:W-:Y:S01]  /*72f0*/  FFMA R19, R27, R4, R19 ;  /* 0x000000041b137223 */ /* 0x000fe20000000013 */
[----:B------:R-:W-:Y:S02]  /*7300*/  @P6 LEA R2, R2, UR44, 0x3 ;  /* 0x0000002c02026c11 */ /* 0x000fe4000f8e18ff */
[----:B------:R-:W-:Y:S02]  /*7310*/  F2FP.F16.F32.PACK_AB R10, R13, R12 ;  /* 0x0000000c0d0a723e */ /* 0x000fe400000000ff */
[----:B------:R-:W-:Y:S02]  /*7320*/  F2FP.F16.F32.PACK_AB R11, R19, R14 ;  /* 0x0000000e130b723e */ /* 0x000fe400000000ff */
[----:B------:R-:W-:Y:S02]  /*7330*/  MOV R0, UR47 ;  /* 0x0000002f00007c02 */ /* 0x000fe40008000f00 */
[----:B------:R-:W-:Y:S01]  /*7340*/  @P6 IADD3 R2, PT, PT, R2, 0x60, RZ ;  /* 0x0000006002026810 */ /* 0x000fe20007ffe0ff */
[----:B------:R1:W-:Y:S01]  /*7350*/  STSM.16.M88.4 [R60+0x1200], R8 ;  /* 0x001200083c007844 */ /* 0x0003e20000000200 */
[----:B------:R-:W-:Y:S02]  /*7360*/  @P6 SHF.L.U32 R3, R54, 0x1f, RZ ;  /* 0x0000001f36036819 */ /* 0x000fe400000006ff */
[----:B------:R-:W-:Y:S01]  /*7370*/  @P6 PRMT R0, R0, 0x654, R2 ;  /* 0x0000065400006816 */ /* 0x000fe20000000002 */
[----:B------:R-:W-:Y:S01]  /*7380*/  @!PT LDS RZ, [RZ] ;  /* 0x00000000fffff984 */ /* 0x000fe20000000800 */
[----:B------:R-:W-:Y:S01]  /*7390*/  @!PT LDS RZ, [RZ] ;  /* 0x00000000fffff984 */ /* 0x000fe20000000800 */
[----:B------:R-:W-:Y:S01]  /*73a0*/  @!PT LDS RZ, [RZ] ;  /* 0x00000000fffff984 */ /* 0x000fe20000000800 */
[----:B------:R-:W-:Y:S01]  /*73b0*/  @!PT LDS RZ, [RZ] ;  /* 0x00000000fffff984 */ /* 0x000fe20000000800 */
[----:B------:R3:W-:Y:S06]  /*73c0*/  MEMBAR.ALL.CTA ;  /* 0x0000000000007992 */ /* 0x0007ec0000008000 */
[----:B---3--:R-:W3:Y:S01]  /*73d0*/  FENCE.VIEW.ASYNC.S ;  /* 0x00000000000073c6 */ /* 0x008ee20000000000 */
[----:B------:R-:W-:Y:S01]  /*73e0*/  LEA R2, R62, UR44, 0x3 ;  /* 0x0000002c3e027c11 */ /* 0x000fe2000f8e18ff */
[----:B---3--:R-:W-:Y:S06]  /*73f0*/  BAR.SYNC.DEFER_BLOCKING 0x1, 0x80 ;  /* 0x0042000000007b1d */ /* 0x008fec0000010000 */
[----:B------:R-:W-:Y:S05]  /*7400*/  @P0 BRA `(.L_x_115) ;  /* 0x0000000000280947 */ /* 0x000fea0003800000 */
[----:B------:R-:W3:Y:S01]  /*7410*/  LDCU.64 UR6, c[0x0][0x348] ;  /* 0x00006900ff0677ac */ /* 0x000ee20008000a00 */
[----:B------:R-:W-:Y:S02]  /*7420*/  UIADD3 UR9, UPT, UPT, UR49, 0x20, URZ ;  /* 0x0000002031097890 */ /* 0x000fe4000fffe0ff */
[----:B------:R-:W-:Y:S01]  /*7430*/  UIADD3 UR8, UPT, UPT, UR44, 0x1200, URZ ;  /* 0x000012002c087890 */ /* 0x000fe2000fffe0ff */
[----:B------:R-:W-:Y:S01]  /*7440*/  UMOV UR10, UR50 ;  /* 0x00000032000a7c82 */ /* 0x000fe20008000000 */
[----:B------:R-:W-:Y:S01]  /*7450*/  UMOV UR11, UR36 ;  /* 0x00000024000b7c82 */ /* 0x000fe20008000000 */
[----:B---3--:R-:W-:Y:S04]  /*7460*/  UIADD3 UR4, UP0, UPT, UR6, 0x680, URZ ;  /* 0x0000068006047890 */ /* 0x008fe8000ff1e0ff */
[----:B------:R-:W-:Y:S09]  /*7470*/  UIADD3.X UR5, UPT, UPT, URZ, UR7, URZ, UP0, !UPT ;  /* 0x00000007ff057290 */ /* 0x000ff200087fe4ff */
[----:B------:R3:W-:Y:S01]  /*7480*/  UTMASTG.3D [UR8], [UR4] ;  /* 0x00000008040073b5 */ /* 0x0007e20008010000 */
[----:B------:R0:W-:Y:S01]  /*7490*/  UTMACMDFLUSH ;  /* 0x00000000000079b7 */ /* 0x0001e20000000000 */
[----:B---3--:R-:W-:Y:S04]  /*74a0*/  DEPBAR.LE SB0, 0x1 ;  /* 0x000080400000791a */ /* 0x008fe80000000000 */
.L_x_115:
[----:B------:R-:W-:Y:S05]  /*74b0*/  BSYNC.RECONVERGENT B0 ;  /* 0x0000000000007941 */ /* 0x000fea0003800200 */
.L_x_114:
[----:B------:R-:W-:Y:S01]  /*74c0*/  BAR.SYNC.DEFER_BLOCKING 0x1, 0x80 ;  /* 0x0042000000007b1d */ /* 0x000fe20000010000 */
[----:B------:R-:W-:Y:S04]  /*74d0*/  UIADD3 UR4, UPT, UPT, UR46, 0x1, URZ ;  /* 0x000000012e047890 */ /* 0x000fe8000fffe0ff */
[----:B------:R-:W-:Y:S04]  /*74e0*/  UISETP.NE.AND UP0, UPT, UR4, 0x4, UPT ;  /* 0x000000040400788c */ /* 0x000fe8000bf05270 */
[----:B------:R-:W-:Y:S01]  /*74f0*/  USEL UR45, UR4, URZ, UP0 ;  /* 0x000000ff042d7287 */ /* 0x000fe20008000000 */
[----:B------:R3:W-:Y:S01]  /*7500*/  @P6 SYNCS.ARRIVE.TRANS64.RED.A1T0 RZ, [R0+URZ], RZ ;  /* 0x000000ff00ff69a7 */ /* 0x0007e200081004ff */
[----:B------:R-:W-:Y:S01]  /*7510*/  BSSY B1, `(.L_x_116) ;  /* 0x0000014000017945 */ /* 0x000fe20003800000 */
[----:B------:R-:W4:Y:S02]  /*7520*/  @P6 SYNCS.PHASECHK.TRANS64.TRYWAIT P0, [R2+URZ+0x40], R3 ;  /* 0x00004003020065a7 */ /* 0x000f2400080011ff */
[----:B----4-:R-:W-:Y:S01]  /*7530*/  @P6 SEL R64, RZ, 0x1, !P0 ;  /* 0x00000001ff406807 */ /* 0x010fe20004000000 */
[----:B---3--:R-:W-:Y:S06]  /*7540*/  @!P6 BRA `(.L_x_117) ;  /* 0x000000000040e947 */ /* 0x008fec0003800000 */
[----:B------:R-:W-:Y:S01]  /*7550*/  ISETP.NE.AND P1, PT, R65, RZ, PT ;  /* 0x000000ff4100720c */ /* 0x000fe20003f25270 */
[----:B------:R-:W-:Y:S01]  /*7560*/  BSSY B0, `(.L_x_118) ;  /* 0x0000009000007945 */ /* 0x000fe20003800000 */
[----:B------:R-:W-:Y:S11]  /*7570*/  ISETP.NE.AND P0, PT, R64, RZ, PT ;  /* 0x000000ff4000720c */ /* 0x000ff60003f05270 */
[----:B------:R-:W-:Y:S05]  /*7580*/  @P1 IMAD R3, R62, 0x1000, R63 ;  /* 0x000010003e031824 */ /* 0x000fea00078e023f */
[----:B------:R-:W-:Y:S05]  /*7590*/  @P1 IADD3 R0, PT, PT, R3, UR44, RZ ;  /* 0x0000002c03001c10 */ /* 0x000fea000fffe0ff */
[----:B------:R-:W-:Y:S01]  /*75a0*/  @P1 IMAD.IADD R0, R55, 0x1, R0 ;  /* 0x0000000137001824 */ /* 0x000fe200078e0200 */
[----:B------:R-:W-:Y:S06]  /*75b0*/  @P0 BRA `(.L_x_119) ;  /* 0x00000000000c0947 */ /* 0x000fec0003800000 */
[----:B------:R-:W-:Y:S04]  /*75c0*/  SHF.L.U32 R4, R54, 0x1f, RZ ;  /* 0x0000001f36047819 */ /* 0x000fe800000006ff */
[----:B------:R-:W3:Y:S02]  /*75d0*/  SYNCS.PHASECHK.TRANS64.TRYWAIT P0, [R2+URZ+0x40], R4 ;  /* 0x00004004020075a7 */ /* 0x000ee400080011ff */
[----:B---3--:R-:W-:Y:S05]  /*75e0*/  @!P0 BRA `(.L_x_120) ;  /* 0x0000001c00948947 */ /* 0x008fea0003800000 */
.L_x_119:
[----:B------:R-:W-:Y:S05]  /*75f0*/  BSYNC B0 ;  /* 0x0000000000007941 */ /* 0x000fea0003800000 */
.L_x_118:
[----:B------:R-:W-:Y:S02]  /*7600*/  ISETP.NE.AND P0, PT, R65, RZ, PT ;  /* 0x000000ff4100720c */ /* 0x000fe40003f05270 */
[----:B------:R-:W-:Y:S11]  /*7610*/  IADD3 R62, PT, PT, R62, 0x1, RZ ;  /* 0x000000013e3e7810 */ /* 0x000ff60007ffe0ff */
[----:B------:R-:W-:Y:S05]  /*7620*/  @P0 WARPSYNC.ALL ;  /* 0x0000000000000948 */ /* 0x000fea0003800000 */
[----:B------:R4:W1:Y:S04]  /*7630*/  @P0 LDSM.16.M88.4 R28, [R3+UR44+0x200] ;  /* 0x0002002c031c083b */ /* 0x0008680008000200 */
[----:B------:R4:W1:Y:S02]  /*7640*/  @P0 LDSM.16.M88.4 R36, [R0+0x200] ;  /* 0x000200000024083b */ /* 0x0008640000000200 */
.L_x_117:
[----:B------:R-:W-:Y:S05]  /*7650*/  BSYNC B1 ;  /* 0x0000000000017941 */ /* 0x000fea0003800000 */
.L_x_116:
[----:B----4-:R-:W-:Y:S05]  /*7660*/  VIADD R0, R25, 0x40 ;  /* 0x0000004019007836 */ /* 0x010fea0000000000 */
[----:B------:R-:W-:Y:S04]  /*7670*/  SHF.R.U32.HI R0, RZ, 0x15, R0 ;  /* 0x00000015ff007819 */ /* 0x000fe80000011600 */
[----:B------:R-:W-:Y:S11]  /*7680*/  LOP3.LUT P0, RZ, R0, 0x3, R46, 0x48, !PT ;  /* 0x0000000300ff7812 */ /* 0x000ff6000780482e */
[----:B------:R-:W-:Y:S02]  /*7690*/  @!UPT UIADD3 URZ, UPT, UPT, URZ, URZ, URZ ;  /* 0x000000fffffff290 */ /* 0x000fe4000fffe0ff */
[----:B------:R-:W-:Y:S05]  /*76a0*/  @!P0 BRA `(.L_x_121) ;  /* 0x0000000000408947 */ /* 0x000fea0003800000 */
[----:B------:R-:W4:Y:S01]  /*76b0*/  LDCU.64 UR8, c[0x4][0x70] ;  /* 0x01000e00ff0877ac */ /* 0x000f220008000a00 */
[----:B------:R-:W-:Y:S01]  /*76c0*/  MOV R3, 0x0 ;  /* 0x0000000000037802 */ /* 0x000fe20000000f00 */
[----:B------:R-:W-:Y:S02]  /*76d0*/  HFMA2 R12, -RZ, RZ, 0, 5.9604644775390625e-08 ;  /* 0x00000001ff0c7431 */ /* 0x000fe400000001ff */
[----:B-1----:R-:W-:Y:S02]  /*76e0*/  IMAD.MOV.U32 R8, RZ, RZ, 0x192 ;  /* 0x00000192ff087424 */ /* 0x002fe400078e00ff */
[----:B------:R-:W-:Y:S01]  /*76f0*/  IMAD.MOV.U32 R13, RZ, RZ, RZ ;  /* 0x000000ffff0d7224 */ /* 0x000fe200078e00ff */
[----:B------:R-:W1:Y:S01]  /*7700*/  LDCU.64 UR6, c[0x4][0x78] ;  /* 0x01000f00ff0677ac */ /* 0x000e620008000a00 */
[----:B---3--:R-:W3:Y:S01]  /*7710*/  LDC.64 R2, c[0x4][R3] ;  /* 0x0100000003027b82 */ /* 0x008ee20000000a00 */
[----:B------:R-:W5:Y:S01]  /*7720*/  LDCU.64 UR4, c[0x4][0x10] ;  /* 0x01000200ff0477ac */ /* 0x000f620008000a00 */
[----:B----4-:R-:W-:Y:S01]  /*7730*/  MOV R5, UR9 ;  /* 0x0000000900057c02 */ /* 0x010fe20008000f00 */
[----:B------:R-:W-:Y:S01]  /*7740*/  IMAD.U32 R4, RZ, RZ, UR8 ;  /* 0x00000008ff047e24 */ /* 0x000fe2000f8e00ff */
[----:B-1----:R-:W-:Y:S01]  /*7750*/  MOV R7, UR7 ;  /* 0x0000000700077c02 */ /* 0x002fe20008000f00 */
[----:B------:R-:W-:Y:S01]  /*7760*/  IMAD.U32 R6, RZ, RZ, UR6 ;  /* 0x00000006ff067e24 */ /* 0x000fe2000f8e00ff */
[----:B-----5:R-:W-:Y:S01]  /*7770*/  MOV R11, UR5 ;  /* 0x00000005000b7c02 */ /* 0x020fe20008000f00 */
[----:B------:R-:W-:Y:S02]  /*7780*/  IMAD.U32 R10, RZ, RZ, UR4 ;  /* 0x00000004ff0a7e24 */ /* 0x000fe4000f8e00ff */
[----:B------:R-:W-:Y:S07]  /*7790*/  LEPC R20, `(.L_x_121) ;  /* 0x000000001014794e */ /* 0x000fee0000000000 */
[----:B--23--:R-:W-:Y:S05]  /*77a0*/  CALL.ABS.NOINC R2 ;  /* 0x0000000002007343 */ /* 0x00cfea0003c00000 */
.L_x_121:
[----:B------:R-:W-:Y:S01]  /*77b0*/  ISETP.NE.AND P6, PT, R59, RZ, PT ;  /* 0x000000ff3b00720c */ /* 0x000fe20003fc5270 */
[----:B------:R-:W-:Y:S05]  /*77c0*/  WARPSYNC.ALL ;  /* 0x0000000000007948 */ /* 0x000fea0003800000 */
[----:B------:R-:W-:Y:S01]  /*77d0*/  R2UR UR4, R25 ;  /* 0x00000000190472ca */ /* 0x000fe200000e0000 */
[----:B-1----:R-:W-:Y:S01]  /*77e0*/  HADD2.F32 R3, -RZ, R28.H0_H0 ;  /* 0x2000001cff037230 */ /* 0x002fe20000004100 */
[----:B------:R-:W-:Y:S01]  /*77f0*/  ISETP.NE.AND P0, PT, R56, RZ, PT ;  /* 0x000000ff3800720c */ /* 0x000fe20003f05270 */
[----:B------:R-:W-:Y:S01]  /*7800*/  HADD2.F32 R20, -RZ, R30.H0_H0 ;  /* 0x2000001eff147230 */ /* 0x000fe20000004100 */
[----:B------:R-:W-:Y:S09]  /*7810*/  BSSY.RECONVERGENT B0, `(.L_x_122) ;  /* 0x0000053000007945 */ /* 0x000ff20003800200 */
[----:B---3--:R-:W1:Y:S02]  /*7820*/  LDTM.16dp256bit.x4 R4, tmem[UR4+0x40] ;  /* 0x00004004000479ee */ /* 0x008e640008120000 */
        /* <DEDUP_REMOVED lines=60> */
[----:B------:R-:W-:Y:S02]  /*7bf0*/  LEA R3, R62, UR44, 0x3 ;  /* 0x0000002c3e037c11 */ /* 0x000fe4000f8e18ff */
[----:B------:R-:W-:Y:S01]  /*7c00*/  @P6 PRMT R0, R0, 0x654, R2 ;  /* 0x0000065400006816 */ /* 0x000fe20000000002 */
[----:B------:R-:W-:Y:S01]  /*7c10*/  @!PT LDS RZ, [RZ] ;  /* 0x00000000fffff984 */ /* 0x000fe20000000800 */
[----:B------:R-:W-:Y:S01]  /*7c20*/  @!PT LDS RZ, [RZ] ;  /* 0x00000000fffff984 */ /* 0x000fe20000000800 */
[----:B------:R-:W-:Y:S01]  /*7c30*/  @!PT LDS RZ, [RZ] ;  /* 0x00000000fffff984 */ /* 0x000fe20000000800 */
[----:B------:R-:W-:Y:S01]  /*7c40*/  @!PT LDS RZ, [RZ] ;  /* 0x00000000fffff984 */ /* 0x000fe20000000800 */
[----:B------:R3:W-:Y:S06]  /*7c50*/  MEMBAR.ALL.CTA ;  /* 0x0000000000007992 */ /* 0x0007ec0000008000 */
[----:B---3--:R-:W3:Y:S01]  /*7c60*/  FENCE.VIEW.ASYNC.S ;  /* 0x00000000000073c6 */ /* 0x008ee20000000000 */
[----:B------:R-:W-:Y:S01]  /*7c70*/  @P6 SHF.L.U32 R2, R54, 0x1f, RZ ;  /* 0x0000001f36026819 */ /* 0x000fe200000006ff */
        /* <DEDUP_REMOVED lines=12> */
.L_x_123:
[----:B------:R-:W-:Y:S05]  /*7d40*/  BSYNC.RECONVERGENT B0 ;  /* 0x0000000000007941 */ /* 0x000fea0003800200 */
.L_x_122:
        /* <DEDUP_REMOVED lines=19> */
.L_x_127:
[----:B------:R-:W-:Y:S05]  /*7e80*/  BSYNC B0 ;  /* 0x0000000000007941 */ /* 0x000fea0003800000 */
.L_x_126:
[----:B------:R-:W-:Y:S11]  /*7e90*/  ISETP.NE.AND P0, PT, R65, RZ, PT ;  /* 0x000000ff4100720c */ /* 0x000ff60003f05270 */
[----:B------:R-:W-:Y:S02]  /*7ea0*/  @!UPT UIADD3 URZ, UPT, UPT, URZ, URZ, URZ ;  /* 0x000000fffffff290 */ /* 0x000fe4000fffe0ff */
[----:B------:R-:W-:Y:S05]  /*7eb0*/  @P0 WARPSYNC.ALL ;  /* 0x0000000000000948 */ /* 0x000fea0003800000 */
[----:B------:R4:W1:Y:S04]  /*7ec0*/  @P0 LDSM.16.M88.4 R28, [R62+UR44+0x200] ;  /* 0x0002002c3e1c083b */ /* 0x0008680008000200 */
[----:B------:R4:W1:Y:S02]  /*7ed0*/  @P0 LDSM.16.M88.4 R36, [R2+0x200] ;  /* 0x000200000224083b */ /* 0x0008640000000200 */
.L_x_125:
[----:B------:R-:W-:Y:S05]  /*7ee0*/  BSYNC B1 ;  /* 0x0000000000017941 */ /* 0x000fea0003800000 */
.L_x_124:
[----:B---3--:R-:W-:Y:S05]  /*7ef0*/  VIADD R0, R25, 0x60 ;  /* 0x0000006019007836 */ /* 0x008fea0000000000 */
[----:B------:R-:W-:Y:S04]  /*7f00*/  SHF.R.U32.HI R0, RZ, 0x15, R0 ;  /* 0x00000015ff007819 */ /* 0x000fe80000011600 */
[----:B------:R-:W-:Y:S11]  /*7f10*/  LOP3.LUT P0, RZ, R0, 0x3, R46, 0x48, !PT ;  /* 0x0000000300ff7812 */ /* 0x000ff6000780482e */
[----:B------:R-:W-:Y:S02]  /*7f20*/  @!UPT UIADD3 URZ, UPT, UPT, URZ, URZ, URZ ;  /* 0x000000fffffff290 */ /* 0x000fe4000fffe0ff */
[----:B------:R-:W-:Y:S05]  /*7f30*/  @!P0 BRA `(.L_x_129) ;  /* 0x0000000000408947 */ /* 0x000fea0003800000 */
[----:B------:R-:W3:Y:S01]  /*7f40*/  LDCU.64 UR8, c[0x4][0x70] ;  /* 0x01000e00ff0877ac */ /* 0x000ee20008000a00 */
[----:B------:R-:W-:Y:S01]  /*7f50*/  MOV R3, 0x0 ;  /* 0x0000000000037802 */ /* 0x000fe20000000f00 */
[----:B------:R-:W-:Y:S02]  /*7f60*/  HFMA2 R12, -RZ, RZ, 0, 5.9604644775390625e-08 ;  /* 0x00000001ff0c7431 */ /* 0x000fe400000001ff */
[----:B-1----:R-:W-:Y:S02]  /*7f70*/  IMAD.MOV.U32 R8, RZ, RZ, 0x192 ;  /* 0x00000192ff087424 */ /* 0x002fe400078e00ff */
[----:B------:R-:W-:Y:S01]  /*7f80*/  IMAD.MOV.U32 R13, RZ, RZ, RZ ;  /* 0x000000ffff0d7224 */ /* 0x000fe200078e00ff */
[----:B------:R-:W1:Y:S01]  /*7f90*/  LDCU.64 UR6, c[0x4][0x78] ;  /* 0x01000f00ff0677ac */ /* 0x000e620008000a00 */
[----:B----4-:R-:W4:Y:S01]  /*7fa0*/  LDC.64 R2, c[0x4][R3] ;  /* 0x0100000003027b82 */ /* 0x010f220000000a00 */
        /* <DEDUP_REMOVED lines=9> */
.L_x_129:
[----:B------:R-:W-:Y:S01]  /*8040*/  ISETP.NE.AND P0, PT, R56, RZ, PT ;  /* 0x000000ff3800720c */ /* 0x000fe20003f05270 */
[----:B------:R-:W-:Y:S05]  /*8050*/  WARPSYNC.ALL ;  /* 0x0000000000007948 */ /* 0x000fea0003800000 */
[----:B------:R-:W-:Y:S01]  /*8060*/  R2UR UR4, R25 ;  /* 0x00000000190472ca */ /* 0x000fe200000e0000 */
[--C-:B-1----:R-:W-:Y:S01]  /*8070*/  HADD2.F32 R0, -RZ, R28.reuse.H0_H0 ;  /* 0x2000001cff007230 */ /* 0x102fe20000004100 */
[----:B------:R-:W-:Y:S01]  /*8080*/  BSSY.RECONVERGENT B0, `(.L_x_130) ;  /* 0x0000052000007945 */ /* 0x000fe20003800200 */
[----:B----4-:R-:W-:Y:S02]  /*8090*/  HADD2.F32 R2, -RZ, R28.H1_H1 ;  /* 0x3000001cff027230 */ /* 0x010fe40000004100 */
[--C-:B------:R-:W-:Y:S02]  /*80a0*/  HADD2.F32 R3, -RZ, R29.reuse.H0_H0 ;  /* 0x2000001dff037230 */ /* 0x100fe40000004100 */
[----:B------:R-:W-:Y:S02]  /*80b0*/  HADD2.F32 R20, -RZ, R29.H1_H1 ;  /* 0x3000001dff147230 */ /* 0x000fe40000004100 */
[--C-:B------:R-:W-:Y:S02]  /*80c0*/  HADD2.F32 R21, -RZ, R30.reuse.H0_H0 ;  /* 0x2000001eff157230 */ /* 0x100fe40000004100 */
[----:B------:R-:W-:Y:S02]  /*80d0*/  HADD2.F32 R25, -RZ, R30.H1_H1 ;  /* 0x3000001eff197230 */ /* 0x000fe40000004100 */
[----:B------:R-:W1:Y:S01]  /*80e0*/  LDTM.16dp256bit.x4 R4, tmem[UR4+0x60] ;  /* 0x00006004000479ee */ /* 0x000e620008120000 */
[----:B------:R-:W-:Y:S01]  /*80f0*/  R2UR UR4, R26 ;  /* 0x000000001a0472ca */ /* 0x000fe200000e0000 */
[----:B------:R-:W-:Y:S01]  /*8100*/  NOP ;  /* 0x0000000000007918 */ /* 0x000fe20000000000 */
[--C-:B------:R-:W-:Y:S02]  /*8110*/  HADD2.F32 R26, -RZ, R31.reuse.H0_H0 ;  /* 0x2000001fff1a7230 */ /* 0x100fe40000004100 */
[----:B------:R-:W-:Y:S02]  /*8120*/  HADD2.F32 R28, -RZ, R31.H1_H1 ;  /* 0x3000001fff1c7230 */ /* 0x000fe40000004100 */
[--C-:B------:R-:W-:Y:S02]  /*8130*/  HADD2.F32 R29, -RZ, R36.reuse.H0_H0 ;  /* 0x20000024ff1d7230 */ /* 0x100fe40000004100 */
[----:B------:R-:W-:Y:S02]  /*8140*/  HADD2.F32 R30, -RZ, R36.H1_H1 ;  /* 0x30000024ff1e7230 */ /* 0x000fe40000004100 */
[--C-:B------:R-:W-:Y:S02]  /*8150*/  HADD2.F32 R31, -RZ, R37.reuse.H0_H0 ;  /* 0x20000025ff1f7230 */ /* 0x100fe40000004100 */
[----:B------:R-:W-:Y:S01]  /*8160*/  HADD2.F32 R32, -RZ, R37.H1_H1 ;  /* 0x30000025ff207230 */ /* 0x000fe20000004100 */
[----:B------:R-:W-:Y:S01]  /*8170*/  UIADD3 UR4, UPT, UPT, UR4, 0xd0, URZ ;  /* 0x000000d004047890 */ /* 0x000fe2000fffe0ff */
[--C-:B------:R-:W-:Y:S02]  /*8180*/  HADD2.F32 R33, -RZ, R38.reuse.H0_H0 ;  /* 0x20000026ff217230 */ /* 0x100fe40000004100 */
[----:B------:R-:W-:Y:S01]  /*8190*/  HADD2.F32 R34, -RZ, R38.H1_H1 ;  /* 0x30000026ff227230 */ /* 0x000fe20000004100 */
[----:B------:R-:W-:Y:S01]  /*81a0*/  UPRMT UR4, UR47, 0x654, UR4 ;  /* 0x000006542f047896 */ /* 0x000fe20008000004 */
[--C-:B------:R-:W-:Y:S02]  /*81b0*/  HADD2.F32 R35, -RZ, R39.reuse.H0_H0 ;  /* 0x20000027ff237230 */ /* 0x100fe40000004100 */
[----:B------:R-:W-:Y:S02]  /*81c0*/  HADD2.F32 R36, -RZ, R39.H1_H1 ;  /* 0x30000027ff247230 */ /* 0x000fe40000004100 */
[C---:B-1----:R-:W-:Y:S01]  /*81d0*/  FMUL R4, R24.reuse, R4 ;  /* 0x0000000418047220 */ /* 0x042fe20000400000 */
[C---:B------:R-:W-:Y:S01]  /*81e0*/  FMUL R5, R24.reuse, R5 ;  /* 0x0000000518057220 */ /* 0x040fe20000400000 */
[C---:B------:R-:W-:Y:S02]  /*81f0*/  FMUL R6, R24.reuse, R6 ;  /* 0x0000000618067220 */ /* 0x040fe40000400000 */
[----:B------:R-:W-:Y:S01]  /*8200*/  SYNCS.ARRIVE.TRANS64.RED.A1T0 RZ, [UR4], RZ ;  /* 0x000000ffffff79a7 */ /* 0x000fe20008100404 */
[C---:B------:R-:W-:Y:S01]  /*8210*/  FFMA R4, R27.reuse, R0, R4 ;  /* 0x000000001b047223 */ /* 0x040fe20000000004 */
[C---:B------:R-:W-:Y:S01]  /*8220*/  FFMA R5, R27.reuse, R2, R5 ;  /* 0x000000021b057223 */ /* 0x040fe20000000005 */
[----:B------:R-:W-:Y:S01]  /*8230*/  FFMA R6, R27, R3, R6 ;  /* 0x000000031b067223 */ /* 0x000fe20000000006 */
[C---:B------:R-:W-:Y:S01]  /*8240*/  FMUL R7, R24.reuse, R7 ;  /* 0x0000000718077220 */ /* 0x040fe20000400000 */
[C---:B------:R-:W-:Y:S01]  /*8250*/  FMUL R8, R24.reuse, R8 ;  /* 0x0000000818087220 */ /* 0x040fe20000400000 */
[C---:B------:R-:W-:Y:S01]  /*8260*/  FMUL R9, R24.reuse, R9 ;  /* 0x0000000918097220 */ /* 0x040fe20000400000 */
[----:B------:R-:W-:Y:S01]  /*8270*/  F2FP.F16.F32.PACK_AB R4, R5, R4 ;  /* 0x000000040504723e */ /* 0x000fe200000000ff */
[C---:B------:R-:W-:Y:S01]  /*8280*/  FFMA R7, R27.reuse, R20, R7 ;  /* 0x000000141b077223 */ /* 0x040fe20000000007 */
[C---:B------:R-:W-:Y:S01]  /*8290*/  FFMA R8, R27.reuse, R21, R8 ;  /* 0x000000151b087223 */ /* 0x040fe20000000008 */
[C---:B------:R-:W-:Y:S01]  /*82a0*/  FFMA R9, R27.reuse, R25, R9 ;  /* 0x000000191b097223 */ /* 0x040fe20000000009 */
[C---:B------:R-:W-:Y:S01]  /*82b0*/  FMUL R0, R24.reuse, R10 ;  /* 0x0000000a18007220 */ /* 0x040fe20000400000 */
[C---:B------:R-:W-:Y:S01]  /*82c0*/  FMUL R2, R24.reuse, R11 ;  /* 0x0000000b18027220 */ /* 0x040fe20000400000 */
[C---:B------:R-:W-:Y:S01]  /*82d0*/  FMUL R3, R24.reuse, R12 ;  /* 0x0000000c18037220 */ /* 0x040fe20000400000 */
[C---:B------:R-:W-:Y:S01]  /*82e0*/  FMUL R10, R24.reuse, R13 ;  /* 0x0000000d180a7220 */ /* 0x040fe20000400000 */
[C---:B------:R-:W-:Y:S01]  /*82f0*/  FFMA R0, R27.reuse, R26, R0 ;  /* 0x0000001a1b007223 */ /* 0x040fe20000000000 */
[C---:B------:R-:W-:Y:S01]  /*8300*/  FMUL R11, R24.reuse, R14 ;  /* 0x0000000e180b7220 */ /* 0x040fe20000400000 */
[C---:B------:R-:W-:Y:S01]  /*8310*/  FFMA R2, R27.reuse, R28, R2 ;  /* 0x0000001c1b027223 */ /* 0x040fe20000000002 */
[C---:B------:R-:W-:Y:S01]  /*8320*/  FMUL R15, R24.reuse, R15 ;  /* 0x0000000f180f7220 */ /* 0x040fe20000400000 */
[C---:B------:R-:W-:Y:S01]  /*8330*/  FMUL R12, R24.reuse, R16 ;  /* 0x00000010180c7220 */ /* 0x040fe20000400000 */
[C---:B------:R-:W-:Y:S01]  /*8340*/  FFMA R3, R27.reuse, R29, R3 ;  /* 0x0000001d1b037223 */ /* 0x040fe20000000003 */
[C---:B------:R-:W-:Y:S01]  /*8350*/  FMUL R13, R24.reuse, R17 ;  /* 0x00000011180d7220 */ /* 0x040fe20000400000 */
[C---:B------:R-:W-:Y:S01]  /*8360*/  FFMA R10, R27.reuse, R30, R10 ;  /* 0x0000001e1b0a7223 */ /* 0x040fe2000000000a */
[C---:B------:R-:W-:Y:S01]  /*8370*/  FMUL R14, R24.reuse, R18 ;  /* 0x00000012180e7220 */ /* 0x040fe20000400000 */
[C---:B------:R-:W-:Y:S01]  /*8380*/  FFMA R11, R27.reuse, R31, R11 ;  /* 0x0000001f1b0b7223 */ /* 0x040fe2000000000b */
[C---:B------:R-:W-:Y:S01]  /*8390*/  FFMA R15, R27.reuse, R32, R15 ;  /* 0x000000201b0f7223 */ /* 0x040fe2000000000f */
[----:B------:R-:W-:Y:S01]  /*83a0*/  FMUL R19, R24, R19 ;  /* 0x0000001318137220 */ /* 0x000fe20000400000 */
[C---:B------:R-:W-:Y:S01]  /*83b0*/  FFMA R12, R27.reuse, R33, R12 ;  /* 0x000000211b0c7223 */ /* 0x040fe2000000000c */
[C---:B------:R-:W-:Y:S01]  /*83c0*/  FFMA R13, R27.reuse, R34, R13 ;  /* 0x000000221b0d7223 */ /* 0x040fe2000000000d */
[----:B------:R-:W-:Y:S01]  /*83d0*/  FFMA R14, R27, R35, R14 ;  /* 0x000000231b0e7223 */ /* 0x000fe2000000000e */
[----:B------:R-:W-:Y:S01]  /*83e0*/  F2FP.F16.F32.PACK_AB R5, R7, R6 ;  /* 0x000000060705723e */ /* 0x000fe200000000ff */
[----:B------:R-:W-:Y:S01]  /*83f0*/  FFMA R19, R27, R36, R19 ;  /* 0x000000241b137223 */ /* 0x000fe20000000013 */
[----:B------:R-:W-:Y:S02]  /*8400*/  F2FP.F16.F32.PACK_AB R6, R9, R8 ;  /* 0x000000080906723e */ /* 0x000fe400000000ff */
        /* <DEDUP_REMOVED lines=25> */
.L_x_131:
[----:B------:R-:W-:Y:S05]  /*85a0*/  BSYNC.RECONVERGENT B0 ;  /* 0x0000000000007941 */ /* 0x000fea0003800200 */
.L_x_130:
[----:B------:R-:W-:Y:S01]  /*85b0*/  BAR.SYNC.DEFER_BLOCKING 0x1, 0x80 ;  /* 0x0042000000007b1d */ /* 0x000fe20000010000 */
[----:B------:R-:W-:Y:S01]  /*85c0*/  UISETP.NE.AND UP0, UPT, UR52, -0x4, UPT ;  /* 0xfffffffc3400788c */ /* 0x000fe2000bf05270 */
[----:B------:R-:W-:Y:S08]  /*85d0*/  IADD3 R22, PT, PT, R22, 0x1, RZ ;  /* 0x0000000116167810 */ /* 0x000ff00007ffe0ff */
[----:B------:R-:W-:Y:S05]  /*85e0*/  BRA.U !UP0, `(.L_x_132) ;  /* 0x0000000108287547 */ /* 0x000fea000b800000 */
[----:B------:R-:W-:Y:S01]  /*85f0*/  ISETP.NE.AND P0, PT, R59, RZ, PT ;  /* 0x000000ff3b00720c */ /* 0x000fe20003f05270 */
[----:B------:R-:W-:Y:S01]  /*8600*/  IMAD.U32 R2, RZ, RZ, UR46 ;  /* 0x0000002eff027e24 */ /* 0x000fe2000f8e00ff */
[----:B------:R-:W-:Y:S01]  /*8610*/  UIADD3 UR4, UPT, UPT, UR46, 0x1, URZ ;  /* 0x000000012e047890 */ /* 0x000fe2000fffe0ff */
[----:B------:R-:W-:Y:S03]  /*8620*/  IMAD.U32 R0, RZ, RZ, UR47 ;  /* 0x0000002fff007e24 */ /* 0x000fe6000f8e00ff */
[----:B------:R-:W-:Y:S04]  /*8630*/  UISETP.NE.AND UP0, UPT, UR4, 0x4, UPT ;  /* 0x000000040400788c */ /* 0x000fe8000bf05270 */
[----:B------:R-:W-:Y:S03]  /*8640*/  USEL UR46, UR4, URZ, UP0 ;  /* 0x000000ff042e7287 */ /* 0x000fe60008000000 */
[----:B------:R-:W-:Y:S05]  /*8650*/  @P0 LEA R2, R2, UR44, 0x3 ;  /* 0x0000002c02020c11 */ /* 0x000fea000f8e18ff */
[----:B------:R-:W-:Y:S05]  /*8660*/  @P0 VIADD R2, R2, 0x60 ;  /* 0x0000006002020836 */ /* 0x000fea0000000000 */
[----:B------:R-:W-:Y:S04]  /*8670*/  @P0 PRMT R0, R0, 0x654, R2 ;  /* 0x0000065400000816 */ /* 0x000fe80000000002 */
[----:B------:R3:W-:Y:S03]  /*8680*/  @P0 SYNCS.ARRIVE.TRANS64.RED.A1T0 RZ, [R0+URZ], RZ ;  /* 0x000000ff00ff09a7 */ /* 0x0007e600081004ff */
.L_x_132:
[----:B------:R-:W-:Y:S01]  /*8690*/  R2UR UR4, R47 ;  /* 0x000000002f0472ca */ /* 0x000fe200000e0000 */
[----:B------:R-:W-:Y:S01]  /*86a0*/  UISETP.NE.AND UP0, UPT, UR62, URZ, UPT ;  /* 0x000000ff3e00728c */ /* 0x000fe2000bf05270 */
[----:B------:R-:W-:Y:S01]  /*86b0*/  ISETP.NE.AND P0, PT, R51, 0x2, PT ;  /* 0x000000023300780c */ /* 0x000fe20003f05270 */
[----:B------:R-:W-:Y:S01]  /*86c0*/  UIADD3 UR28, UPT, UPT, UR37, UR63, URZ ;  /* 0x0000003f251c7290 */ /* 0x000fe2000fffe0ff */
[----:B------:R-:W-:Y:S01]  /*86d0*/  ISETP.NE.AND P1, PT, R22, 0x4, PT ;  /* 0x000000041600780c */ /* 0x000fe20003f25270 */
[----:B------:R-:W-:Y:S01]  /*86e0*/  UIADD3 UR52, UPT, UPT, UR52, 0x4, URZ ;  /* 0x0000000434347890 */ /* 0x000fe2000fffe0ff */
[----:B------:R-:W-:Y:S01]  /*86f0*/  SEL R2, RZ, 0x1, P0 ;  /* 0x00000001ff027807 */ /* 0x000fe20000000000 */
[----:B------:R-:W-:Y:S01]  /*8700*/  UMOV UR36, UR61 ;  /* 0x0000003d00247c82 */ /* 0x000fe20008000000 */
[----:B---3--:R-:W-:Y:S02]  /*8710*/  SEL R0, RZ, 0x1, P1 ;  /* 0x00000001ff007807 */ /* 0x008fe40000800000 */
[----:B------:R-:W-:Y:S02]  /*8720*/  LOP3.LUT R52, R52, R2, RZ, 0x3c, !PT ;  /* 0x0000000234347212 */ /* 0x000fe400078e3cff */
[----:B------:R-:W-:Y:S01]  /*8730*/  LOP3.LUT R53, R53, R0, RZ, 0x3c, !PT ;  /* 0x0000000035357212 */ /* 0x000fe200078e3cff */
[----:B------:R-:W-:Y:S01]  /*8740*/  UIADD3 UR24, UPT, UPT, UR38, UR4, URZ ;  /* 0x0000000426187290 */ /* 0x000fe2000fffe0ff */
[----:B------:R-:W-:Y:S02]  /*8750*/  SEL R51, R51, RZ, P0 ;  /* 0x000000ff33337207 */ /* 0x000fe40000000000 */
[----:B------:R-:W-:Y:S01]  /*8760*/  SEL R22, R22, RZ, P1 ;  /* 0x000000ff16167207 */ /* 0x000fe20000800000 */
[----:B------:R-:W-:Y:S08]  /*8770*/  BRA.U UP0, `(.L_x_133) ;  /* 0xffffffcd00a47547 */ /* 0x000ff0000b83ffff */
[----:B------:R-:W-:-:S13]  /*8780*/  R2UR UR4, R48 ;  /* 0x00000000300472ca */ /* 0x000fda00000e0000 */
[----:B------:R-:W-:-:S09]  /*8790*/  UISETP.NE.AND UP0, UPT, UR4, URZ, UPT ;  /* 0x000000ff0400728c */ /* 0x000fd2000bf05270 */
[----:B------:R-:W-:Y:S05]  /*87a0*/  BRA.U !UP0, `(.L_x_134) ;  /* 0x0000000108487547 */ /* 0x000fea000b800000 */
[----:B------:R-:W3:Y:S02]  /*87b0*/  LDCU.64 UR4, c[0x0][0x890] ;  /* 0x00011200ff0477ac */ /* 0x000ee40008000a00 */
[----:B---3--:R-:W-:-:S04]  /*87c0*/  UISETP.NE.U32.AND UP0, UPT, UR4, URZ, UPT ;  /* 0x000000ff0400728c */ /* 0x008fc8000bf05070 */
[----:B------:R-:W-:-:S09]  /*87d0*/  UISETP.NE.AND.EX UP0, UPT, UR5, URZ, UPT, UP0 ;  /* 0x000000ff0500728c */ /* 0x000fd2000bf05300 */
[----:B------:R-:W-:Y:S05]  /*87e0*/  BRA.U UP0, `(.L_x_135) ;  /* 0x00000001000c7547 */ /* 0x000fea000b800000 */
[----:B------:R-:W-:-:S13]  /*87f0*/  FSETP.NEU.AND P0, PT, R27, RZ, PT ;  /* 0x000000ff1b00720b */ /* 0x000fda0003f0d000 */
[----:B------:R-:W-:Y:S05]  /*8800*/  @!P0 EXIT ;  /* 0x000000000000894d */ /* 0x000fea0003800000 */
[----:B------:R-:W-:Y:S05]  /*8810*/  BRA `(.L_x_134) ;  /* 0x00000000002c7947 */ /* 0x000fea0003800000 */
.L_x_135:
[----:B------:R-:W-:Y:S01]  /*8820*/  ISETP.NE.AND P0, PT, R50, RZ, PT ;  /* 0x000000ff3200720c */ /* 0x000fe20003f05270 */
[----:B------:R-:W-:-:S12]  /*8830*/  BSSY.RECONVERGENT B0, `(.L_x_134) ;  /* 0x0000009000007945 */ /* 0x000fd80003800200 */
[----:B------:R-:W-:Y:S05]  /*8840*/  @P0 BRA `(.L_x_136) ;  /* 0x0000000000140947 */ /* 0x000fea0003800000 */
[----:B------:R-:W3:Y:S02]  /*8850*/  LDCU.64 UR4, c[0x0][0x888] ;  /* 0x00011100ff0477ac */ /* 0x000ee40008000a00 */
[----:B---3--:R-:W-:-:S04]  /*8860*/  ISETP.NE.U32.AND P0, PT, RZ, UR4, PT ;  /* 0x00000004ff007c0c */ /* 0x008fc8000bf05070 */
[----:B------:R-:W-:-:S13]  /*8870*/  ISETP.NE.AND.EX P0, PT, RZ, UR5, PT, P0 ;  /* 0x00000005ff007c0c */ /* 0x000fda000bf05300 */
[----:B------:R-:W-:Y:S05]  /*8880*/  @!P0 EXIT ;  /* 0x000000000000894d */ /* 0x000fea0003800000 */
[----:B------:R-:W-:Y:S05]  /*8890*/  BRA `(.L_x_137) ;  /* 0x0000000000087947 */ /* 0x000fea0003800000 */
.L_x_136:
[----:B------:R-:W-:-:S13]  /*88a0*/  FSETP.NEU.AND P0, PT, R27, RZ, PT ;  /* 0x000000ff1b00720b */ /* 0x000fda0003f0d000 */
[----:B------:R-:W-:Y:S05]  /*88b0*/  @!P0 EXIT ;  /* 0x000000000000894d */ /* 0x000fea0003800000 */
.L_x_137:
[----:B------:R-:W-:Y:S05]  /*88c0*/  BSYNC.RECONVERGENT B0 ;  /* 0x0000000000007941 */ /* 0x000fea0003800200 */
.L_x_134:
[----:B------:R-:W-:Y:S01]  /*88d0*/  ULEA UR4, UR46, UR44, 0x3 ;  /* 0x0000002c2e047291 */ /* 0x000fe2000f8e18ff */
[----:B------:R-:W-:-:S04]  /*88e0*/  DEPBAR.LE SB0, 0x0 ;  /* 0x000080000000791a */ /* 0x000fc80000000000 */
[----:B------:R-:W-:-:S04]  /*88f0*/  UIADD3 UR4, UPT, UPT, UR4, 0x60, URZ ;  /* 0x0000006004047890 */ /* 0x000fc8000fffe0ff */
[----:B------:R-:W-:-:S09]  /*8900*/  UPRMT UR4, UR47, 0x654, UR4 ;  /* 0x000006542f047896 */ /* 0x000fd20008000004 */
[----:B------:R-:W-:Y:S01]  /*8910*/  SYNCS.ARRIVE.TRANS64.RED.A1T0 RZ, [UR4], RZ ;  /* 0x000000ffffff79a7 */ /* 0x000fe20008100404 */
[----:B------:R-:W-:Y:S05]  /*8920*/  EXIT ;  /* 0x000000000000794d */ /* 0x000fea0003800000 */
.L_x_24:
[----:B---3--:R3:W4:Y:S02]  /*8930*/  SYNCS.PHASECHK.TRANS64.TRYWAIT P0, [R0+URZ+0x100], R2 ;  /* 0x00010002000075a7 */ /* 0x00872400080011ff */
[----:B----4-:R-:W-:Y:S05]  /*8940*/  @!P0 NANOSLEEP.SYNCS 0x989680 ;  /* 0x009896800000895d */ /* 0x010fea0003900000 */
[----:B------:R-:W4:Y:S02]  /*8950*/  @!P0 SYNCS.PHASECHK.TRANS64 P0, [R0+URZ+0x100], R2 ;  /* 0x00010002000085a7 */ /* 0x000f2400080010ff */
[----:B----4-:R-:W-:Y:S05]  /*8960*/  @!P0 BRA `(.L_x_24) ;  /* 0xfffffffc00f08947 */ /* 0x010fea000383ffff */
[----:B------:R-:W-:Y:S05]  /*8970*/  BRA `(.L_x_138) ;  /* 0xffffff8c00bc7947 */ /* 0x000fea000383ffff */
.L_x_27:
[----:B--2---:R-:W-:-:S07]  /*8980*/  MOV R0, UR33 ;  /* 0x0000002100007c02 */ /* 0x004fce0008000f00 */
.L_x_139:
[----:B--2---:R2:W3:Y:S02]  /*8990*/  SYNCS.PHASECHK.TRANS64.TRYWAIT P0, [R0+URZ+0x20], R3 ;  /* 0x00002003000075a7 */ /* 0x0044e400080011ff */
[----:B---3--:R-:W-:Y:S05]  /*89a0*/  @!P0 NANOSLEEP.SYNCS 0x989680 ;  /* 0x009896800000895d */ /* 0x008fea0003900000 */
[----:B------:R-:W3:Y:S02]  /*89b0*/  @!P0 SYNCS.PHASECHK.TRANS64 P0, [R0+URZ+0x20], R3 ;  /* 0x00002003000085a7 */ /* 0x000ee400080010ff */
[----:B---3--:R-:W-:Y:S05]  /*89c0*/  @!P0 BRA `(.L_x_139) ;  /* 0xfffffffc00f08947 */ /* 0x008fea000383ffff */
[----:B------:R-:W-:Y:S05]  /*89d0*/  BRA `(.L_x_26) ;  /* 0xffffff9000047947 */ /* 0x000fea000383ffff */
.L_x_34:
[----:B-1----:R-:W-:-:S07]  /*89e0*/  MOV R0, UR33 ;  /* 0x0000002100007c02 */ /* 0x002fce0008000f00 */
.L_x_140:
[----:B-1----:R1:W2:Y:S02]  /*89f0*/  SYNCS.PHASECHK.TRANS64.TRYWAIT P0, [R0+URZ+0x20], R3 ;  /* 0x00002003000075a7 */ /* 0x0022a400080011ff */
[----:B--2---:R-:W-:Y:S05]  /*8a00*/  @!P0 NANOSLEEP.SYNCS 0x989680 ;  /* 0x009896800000895d */ /* 0x004fea0003900000 */
[----:B------:R-:W2:Y:S02]  /*8a10*/  @!P0 SYNCS.PHASECHK.TRANS64 P0, [R0+URZ+0x20], R3 ;  /* 0x00002003000085a7 */ /* 0x000ea400080010ff */
[----:B--2---:R-:W-:Y:S05]  /*8a20*/  @!P0 BRA `(.L_x_140) ;  /* 0xfffffffc00f08947 */ /* 0x004fea000383ffff */
[----:B------:R-:W-:Y:S05]  /*8a30*/  BRA `(.L_x_33) ;  /* 0xffffff9000f87947 */ /* 0x000fea000383ffff */
.L_x_39:
[----:B-1----:R1:W2:Y:S02]  /*8a40*/  SYNCS.PHASECHK.TRANS64.TRYWAIT P0, [R3+URZ+0x90], R0 ;  /* 0x00009000030075a7 */ /* 0x0022a400080011ff */
[----:B--2---:R-:W-:Y:S05]  /*8a50*/  @!P0 NANOSLEEP.SYNCS 0x989680 ;  /* 0x009896800000895d */ /* 0x004fea0003900000 */
[----:B------:R-:W2:Y:S02]  /*8a60*/  @!P0 SYNCS.PHASECHK.TRANS64 P0, [R3+URZ+0x90], R0 ;  /* 0x00009000030085a7 */ /* 0x000ea400080010ff */
[----:B--2---:R-:W-:Y:S05]  /*8a70*/  @!P0 BRA `(.L_x_39) ;  /* 0xfffffffc00f08947 */ /* 0x004fea000383ffff */
[----:B------:R-:W-:Y:S05]  /*8a80*/  BRA `(.L_x_141) ;  /* 0xffffff9400cc7947 */ /* 0x000fea000383ffff */
.L_x_43:
[----:B------:R-:W-:-:S07]  /*8a90*/  MOV R0, UR4 ;  /* 0x0000000400007c02 */ /* 0x000fce0008000f00 */
.L_x_142:
[----:B-1----:R1:W2:Y:S02]  /*8aa0*/  SYNCS.PHASECHK.TRANS64.TRYWAIT P0, [R0+URZ], R2 ;  /* 0x00000002000075a7 */ /* 0x0022a400080011ff */
[----:B--2---:R-:W-:Y:S05]  /*8ab0*/  @!P0 NANOSLEEP.SYNCS 0x989680 ;  /* 0x009896800000895d */ /* 0x004fea0003900000 */
[----:B------:R-:W2:Y:S02]  /*8ac0*/  @!P0 SYNCS.PHASECHK.TRANS64 P0, [R0+URZ], R2 ;  /* 0x00000002000085a7 */ /* 0x000ea400080010ff */
[----:B--2---:R-:W-:Y:S05]  /*8ad0*/  @!P0 BRA `(.L_x_142) ;  /* 0xfffffffc00f08947 */ /* 0x004fea000383ffff */
[----:B------:R-:W-:Y:S05]  /*8ae0*/  BRA `(.L_x_143) ;  /* 0xffffff9c00747947 */ /* 0x000fea000383ffff */
.L_x_44:
[----:B------:R-:W-:-:S07]  /*8af0*/  MOV R0, UR5 ;  /* 0x0000000500007c02 */ /* 0x000fce0008000f00 */
.L_x_144:
[----:B-1----:R1:W2:Y:S02]  /*8b00*/  SYNCS.PHASECHK.TRANS64.TRYWAIT P0, [R0+URZ], R3 ;  /* 0x00000003000075a7 */ /* 0x0022a400080011ff */
[----:B--2---:R-:W-:Y:S05]  /*8b10*/  @!P0 NANOSLEEP.SYNCS 0x989680 ;  /* 0x009896800000895d */ /* 0x004fea0003900000 */
[----:B------:R-:W2:Y:S02]  /*8b20*/  @!P0 SYNCS.PHASECHK.TRANS64 P0, [R0+URZ], R3 ;  /* 0x00000003000085a7 */ /* 0x000ea400080010ff */
[----:B--2---:R-:W-:Y:S05]  /*8b30*/  @!P0 BRA `(.L_x_144) ;  /* 0xfffffffc00f08947 */ /* 0x004fea000383ffff */
[----:B------:R-:W-:Y:S05]  /*8b40*/  BRA `(.L_x_145) ;  /* 0xffffff9c00807947 */ /* 0x000fea000383ffff */
.L_x_45:
[----:B------:R-:W-:-:S07]  /*8b50*/  MOV R0, UR5 ;  /* 0x0000000500007c02 */ /* 0x000fce0008000f00 */
.L_x_146:
[----:B-1----:R1:W2:Y:S02]  /*8b60*/  SYNCS.PHASECHK.TRANS64.TRYWAIT P0, [R0+URZ], R3 ;  /* 0x00000003000075a7 */ /* 0x0022a400080011ff */
[----:B--2---:R-:W-:Y:S05]  /*8b70*/  @!P0 NANOSLEEP.SYNCS 0x989680 ;  /* 0x009896800000895d */ /* 0x004fea0003900000 */
[----:B------:R-:W2:Y:S02]  /*8b80*/  @!P0 SYNCS.PHASECHK.TRANS64 P0, [R0+URZ], R3 ;  /* 0x00000003000085a7 */ /* 0x000ea400080010ff */
[----:B--2---:R-:W-:Y:S05]  /*8b90*/  @!P0 BRA `(.L_x_146) ;  /* 0xfffffffc00f08947 */ /* 0x004fea000383ffff */
[----:B------:R-:W-:Y:S05]  /*8ba0*/  BRA `(.L_x_147) ;  /* 0xffffff9c008c7947 */ /* 0x000fea000383ffff */
.L_x_48:
[----:B--2---:R2:W3:Y:S02]  /*8bb0*/  SYNCS.PHASECHK.TRANS64.TRYWAIT P0, [R2+URZ+0xf0], R4 ;  /* 0x0000f004020075a7 */ /* 0x0044e400080011ff */
[----:B---3--:R-:W-:Y:S05]  /*8bc0*/  @!P0 NANOSLEEP.SYNCS 0x989680 ;  /* 0x009896800000895d */ /* 0x008fea0003900000 */
[----:B------:R-:W3:Y:S02]  /*8bd0*/  @!P0 SYNCS.PHASECHK.TRANS64 P0, [R2+URZ+0xf0], R4 ;  /* 0x0000f004020085a7 */ /* 0x000ee400080010ff */
[----:B---3--:R-:W-:Y:S05]  /*8be0*/  @!P0 BRA `(.L_x_48) ;  /* 0xfffffffc00f08947 */ /* 0x008fea000383ffff */
[----:B------:R-:W-:Y:S05]  /*8bf0*/  BRA `(.L_x_148) ;  /* 0xffffff9c00e87947 */ /* 0x000fea000383ffff */
.L_x_49:
[----:B------:R-:W-:-:S07]  /*8c00*/  MOV R2, UR4 ;  /* 0x0000000400027c02 */ /* 0x000fce0008000f00 */
.L_x_149:
[----:B--2---:R2:W3:Y:S02]  /*8c10*/  SYNCS.PHASECHK.TRANS64.TRYWAIT P0, [R2+URZ+0xa0], R5 ;  /* 0x0000a005020075a7 */ /* 0x0044e400080011ff */
[----:B---3--:R-:W-:Y:S05]  /*8c20*/  @!P0 NANOSLEEP.SYNCS 0x989680 ;  /* 0x009896800000895d */ /* 0x008fea0003900000 */
[----:B------:R-:W3:Y:S02]  /*8c30*/  @!P0 SYNCS.PHASECHK.TRANS64 P0, [R2+URZ+0xa0], R5 ;  /* 0x0000a005020085a7 */ /* 0x000ee400080010ff */
[----:B---3--:R-:W-:Y:S05]  /*8c40*/  @!P0 BRA `(.L_x_149) ;  /* 0xfffffffc00f08947 */ /* 0x008fea000383ffff */
[----:B------:R-:W-:Y:S05]  /*8c50*/  BRA `(.L_x_150) ;  /* 0xffffff9c00f87947 */ /* 0x000fea000383ffff */
.L_x_50:
[----:B--2---:R2:W3:Y:S02]  /*8c60*/  SYNCS.PHASECHK.TRANS64.TRYWAIT P1, [R2+URZ+0x90], R4 ;  /* 0x00009004020075a7 */ /* 0x0044e400080211ff */
[----:B---3--:R-:W-:Y:S05]  /*8c70*/  @!P1 NANOSLEEP.SYNCS 0x989680 ;  /* 0x009896800000995d */ /* 0x008fea0003900000 */
[----:B------:R-:W3:Y:S02]  /*8c80*/  @!P1 SYNCS.PHASECHK.TRANS64 P1, [R2+URZ+0x90], R4 ;  /* 0x00009004020095a7 */ /* 0x000ee400080210ff */
[----:B---3--:R-:W-:Y:S05]  /*8c90*/  @!P1 BRA `(.L_x_50) ;  /* 0xfffffffc00f09947 */ /* 0x008fea000383ffff */
[----:B------:R-:W-:Y:S05]  /*8ca0*/  BRA `(.L_x_151) ;  /* 0xffffffa000287947 */ /* 0x000fea000383ffff */
.L_x_53:
[----:B------:R-:W-:-:S07]  /*8cb0*/  MOV R0, UR4 ;  /* 0x0000000400007c02 */ /* 0x000fce0008000f00 */
.L_x_152:
[----:B--2---:R2:W3:Y:S02]  /*8cc0*/  SYNCS.PHASECHK.TRANS64.TRYWAIT P0, [R0+URZ+0xa0], R2 ;  /* 0x0000a002000075a7 */ /* 0x0044e400080011ff */
[----:B---3--:R-:W-:Y:S05]  /*8cd0*/  @!P0 NANOSLEEP.SYNCS 0x989680 ;  /* 0x009896800000895d */ /* 0x008fea0003900000 */
[----:B------:R-:W3:Y:S02]  /*8ce0*/  @!P0 SYNCS.PHASECHK.TRANS64 P0, [R0+URZ+0xa0], R2 ;  /* 0x0000a002000085a7 */ /* 0x000ee400080010ff */
[----:B---3--:R-:W-:Y:S05]  /*8cf0*/  @!P0 BRA `(.L_x_152) ;  /* 0xfffffffc00f08947 */ /* 0x008fea000383ffff */
[----:B------:R-:W-:Y:S05]  /*8d00*/  BRA `(.L_x_52) ;  /* 0xffffffa0007c7947 */ /* 0x000fea000383ffff */
.L_x_60:
[----:B-1----:R1:W2:Y:S02]  /*8d10*/  SYNCS.PHASECHK.TRANS64.TRYWAIT P1, [R0+URZ+0x90], R2 ;  /* 0x00009002000075a7 */ /* 0x0022a400080211ff */
[----:B--2---:R-:W-:Y:S05]  /*8d20*/  @!P1 NANOSLEEP.SYNCS 0x989680 ;  /* 0x009896800000995d */ /* 0x004fea0003900000 */
[----:B------:R-:W2:Y:S02]  /*8d30*/  @!P1 SYNCS.PHASECHK.TRANS64 P1, [R0+URZ+0x90], R2 ;  /* 0x00009002000095a7 */ /* 0x000ea400080210ff */
[----:B--2---:R-:W-:Y:S05]  /*8d40*/  @!P1 BRA `(.L_x_60) ;  /* 0xfffffffc00f09947 */ /* 0x004fea000383ffff */
[----:B------:R-:W-:Y:S05]  /*8d50*/  BRA `(.L_x_153) ;  /* 0xffffffa800107947 */ /* 0x000fea000383ffff */
.L_x_61:
[----:B------:R-:W-:-:S07]  /*8d60*/  MOV R2, UR46 ;  /* 0x0000002e00027c02 */ /* 0x000fce0008000f00 */
.L_x_154:
[----:B-1----:R1:W2:Y:S02]  /*8d70*/  SYNCS.PHASECHK.TRANS64.TRYWAIT P0, [R2+URZ+0xd0], R0 ;  /* 0x0000d000020075a7 */ /* 0x0022a400080011ff */
[----:B--2---:R-:W-:Y:S05]  /*8d80*/  @!P0 NANOSLEEP.SYNCS 0x989680 ;  /* 0x009896800000895d */ /* 0x004fea0003900000 */
[----:B------:R-:W2:Y:S02]  /*8d90*/  @!P0 SYNCS.PHASECHK.TRANS64 P0, [R2+URZ+0xd0], R0 ;  /* 0x0000d000020085a7 */ /* 0x000ea400080010ff */
[----:B--2---:R-:W-:Y:S05]  /*8da0*/  @!P0 BRA `(.L_x_154) ;  /* 0xfffffffc00f08947 */ /* 0x004fea000383ffff */
[----:B------:R-:W-:Y:S05]  /*8db0*/  BRA `(.L_x_155) ;  /* 0xffffffa800607947 */ /* 0x000fea000383ffff */
.L_x_64:
[----:B------:R-:W-:Y:S07]  /*8dc0*/  MOV R0, UR7 ;  /* 0x0000000700007c02 */ /* 0x000fee0008000f00 */
.L_x_156:
[----:B-1----:R1:W2:Y:S02]  /*8dd0*/  SYNCS.PHASECHK.TRANS64.TRYWAIT P0, [R0+URZ], R2 ;  /* 0x00000002000075a7 */ /* 0x0022a400080011ff */
[----:B--2---:R-:W-:Y:S05]  /*8de0*/  @!P0 NANOSLEEP.SYNCS 0x989680 ;  /* 0x009896800000895d */ /* 0x004fea0003900000 */
[----:B------:R-:W2:Y:S02]  /*8df0*/  @!P0 SYNCS.PHASECHK.TRANS64 P0, [R0+URZ], R2 ;  /* 0x00000002000085a7 */ /* 0x000ea400080010ff */
[----:B--2---:R-:W-:Y:S05]  /*8e00*/  @!P0 BRA `(.L_x_156) ;  /* 0xfffffffc00f08947 */ /* 0x004fea000383ffff */
[----:B------:R-:W-:Y:S05]  /*8e10*/  BRA `(.L_x_63) ;  /* 0xffffffa8007c7947 */ /* 0x000fea000383ffff */
.L_x_67:
[----:B------:R-:W-:-:S07]  /*8e20*/  MOV R0, UR4 ;  /* 0x0000000400007c02 */ /* 0x000fce0008000f00 */
.L_x_157:
[----:B--2---:R2:W4:Y:S02]  /*8e30*/  SYNCS.PHASECHK.TRANS64.TRYWAIT P0, [R0+URZ], R2 ;  /* 0x00000002000075a7 */ /* 0x00452400080011ff */
[----:B----4-:R-:W-:Y:S05]  /*8e40*/  @!P0 NANOSLEEP.SYNCS 0x989680 ;  /* 0x009896800000895d */ /* 0x010fea0003900000 */
[----:B------:R-:W4:Y:S02]  /*8e50*/  @!P0 SYNCS.PHASECHK.TRANS64 P0, [R0+URZ], R2 ;  /* 0x00000002000085a7 */ /* 0x000f2400080010ff */
[----:B----4-:R-:W-:Y:S05]  /*8e60*/  @!P0 BRA `(.L_x_157) ;  /* 0xfffffffc00f08947 */ /* 0x010fea000383ffff */
[----:B------:R-:W-:Y:S05]  /*8e70*/  BRA `(.L_x_158) ;  /* 0xffffffac00a87947 */ /* 0x000fea000383ffff */
.L_x_68:
[----:B------:R-:W-:-:S07]  /*8e80*/  MOV R0, UR5 ;  /* 0x0000000500007c02 */ /* 0x000fce0008000f00 */
.L_x_159:
[----:B-1----:R1:W2:Y:S02]  /*8e90*/  SYNCS.PHASECHK.TRANS64.TRYWAIT P0, [R0+URZ], R3 ;  /* 0x00000003000075a7 */ /* 0x0022a400080011ff */
[----:B--2---:R-:W-:Y:S05]  /*8ea0*/  @!P0 NANOSLEEP.SYNCS 0x989680 ;  /* 0x009896800000895d */ /* 0x004fea0003900000 */
[----:B------:R-:W2:Y:S02]  /*8eb0*/  @!P0 SYNCS.PHASECHK.TRANS64 P0, [R0+URZ], R3 ;  /* 0x00000003000085a7 */ /* 0x000ea400080010ff */
[----:B--2---:R-:W-:Y:S05]  /*8ec0*/  @!P0 BRA `(.L_x_159) ;  /* 0xfffffffc00f08947 */ /* 0x004fea000383ffff */
[----:B------:R-:W-:Y:S05]  /*8ed0*/  BRA `(.L_x_160) ;  /* 0xffffffac00b47947 */ /* 0x000fea000383ffff */
.L_x_69:
[----:B------:R-:W-:-:S07]  /*8ee0*/  MOV R0, UR5 ;  /* 0x0000000500007c02 */ /* 0x000fce0008000f00 */
.L_x_161:
[----:B-1----:R1:W2:Y:S02]  /*8ef0*/  SYNCS.PHASECHK.TRANS64.TRYWAIT P0, [R0+URZ], R3 ;  /* 0x00000003000075a7 */ /* 0x0022a400080011ff */
[----:B--2---:R-:W-:Y:S05]  /*8f00*/  @!P0 NANOSLEEP.SYNCS 0x989680 ;  /* 0x009896800000895d */ /* 0x004fea0003900000 */
[----:B------:R-:W2:Y:S02]  /*8f10*/  @!P0 SYNCS.PHASECHK.TRANS64 P0, [R0+URZ], R3 ;  /* 0x00000003000085a7 */ /* 0x000ea400080010ff */
[----:B--2---:R-:W-:Y:S05]  /*8f20*/  @!P0 BRA `(.L_x_161) ;  /* 0xfffffffc00f08947 */ /* 0x004fea000383ffff */
[----:B------:R-:W-:Y:S05]  /*8f30*/  BRA `(.L_x_162) ;  /* 0xffffffac00c07947 */ /* 0x000fea000383ffff */
.L_x_70:
[----:B-1----:R-:W-:-:S07]  /*8f40*/  MOV R0, UR4 ;  /* 0x0000000400007c02 */ /* 0x002fce0008000f00 */
.L_x_163:
[----:B-1----:R1:W2:Y:S02]  /*8f50*/  SYNCS.PHASECHK.TRANS64.TRYWAIT P0, [R0+URZ], R2 ;  /* 0x00000002000075a7 */ /* 0x0022a400080011ff */
[----:B--2---:R-:W-:Y:S05]  /*8f60*/  @!P0 NANOSLEEP.SYNCS 0x989680 ;  /* 0x009896800000895d */ /* 0x004fea0003900000 */
[----:B------:R-:W2:Y:S02]  /*8f70*/  @!P0 SYNCS.PHASECHK.TRANS64 P0, [R0+URZ], R2 ;  /* 0x00000002000085a7 */ /* 0x000ea400080010ff */
[----:B--2---:R-:W-:Y:S05]  /*8f80*/  @!P0 BRA `(.L_x_163) ;  /* 0xfffffffc00f08947 */ /* 0x004fea000383ffff */
[----:B------:R-:W-:Y:S05]  /*8f90*/  BRA `(.L_x_164) ;  /* 0xffffffac00cc7947 */ /* 0x000fea000383ffff */
.L_x_75:
[----:B--2---:R2:W3:Y:S02]  /*8fa0*/  SYNCS.PHASECHK.TRANS64.TRYWAIT P0, [R8+URZ+0x90], R0 ;  /* 0x00009000080075a7 */ /* 0x0044e400080011ff */
[----:B---3--:R-:W-:Y:S05]  /*8fb0*/  @!P0 NANOSLEEP.SYNCS 0x989680 ;  /* 0x009896800000895d */ /* 0x008fea0003900000 */
[----:B------:R-:W3:Y:S02]  /*8fc0*/  @!P0 SYNCS.PHASECHK.TRANS64 P0, [R8+URZ+0x90], R0 ;  /* 0x00009000080085a7 */ /* 0x000ee400080010ff */
[----:B---3--:R-:W-:Y:S05]  /*8fd0*/  @!P0 BRA `(.L_x_75) ;  /* 0xfffffffc00f08947 */ /* 0x008fea000383ffff */
[----:B------:R-:W-:Y:S05]  /*8fe0*/  BRA `(.L_x_165) ;  /* 0xffffffb400007947 */ /* 0x000fea000383ffff */
.L_x_78:
[----:B--2---:R-:W-:Y:S07]  /*8ff0*/  MOV R0, UR21 ;  /* 0x0000001500007c02 */ /* 0x004fee0008000f00 */
.L_x_166:
[----:B--2---:R2:W3:Y:S02]  /*9000*/  SYNCS.PHASECHK.TRANS64.TRYWAIT P1, [R0+URZ+0x88], R2 ;  /* 0x00008802000075a7 */ /* 0x0044e400080211ff */
[----:B---3--:R-:W-:Y:S05]  /*9010*/  @!P1 NANOSLEEP.SYNCS 0x989680 ;  /* 0x009896800000995d */ /* 0x008fea0003900000 */
[----:B------:R-:W3:Y:S02]  /*9020*/  @!P1 SYNCS.PHASECHK.TRANS64 P1, [R0+URZ+0x88], R2 ;  /* 0x00008802000095a7 */ /* 0x000ee400080210ff */
[----:B---3--:R-:W-:Y:S05]  /*9030*/  @!P1 BRA `(.L_x_166) ;  /* 0xfffffffc00f09947 */ /* 0x008fea000383ffff */
[----:B------:R-:W-:Y:S05]  /*9040*/  BRA `(.L_x_77) ;  /* 0xffffffb8007c7947 */ /* 0x000fea000383ffff */
.L_x_81:
[----:B--2---:R-:W-:Y:S07]  /*9050*/  MOV R0, UR21 ;  /* 0x0000001500007c02 */ /* 0x004fee0008000f00 */
.L_x_167:
[----:B--2---:R2:W3:Y:S02]  /*9060*/  SYNCS.PHASECHK.TRANS64.TRYWAIT P0, [R0+URZ+0x60], R4 ;  /* 0x00006004000075a7 */ /* 0x0044e400080011ff */
[----:B---3--:R-:W-:Y:S05]  /*9070*/  @!P0 NANOSLEEP.SYNCS 0x989680 ;  /* 0x009896800000895d */ /* 0x008fea0003900000 */
[----:B------:R-:W3:Y:S02]  /*9080*/  @!P0 SYNCS.PHASECHK.TRANS64 P0, [R0+URZ+0x60], R4 ;  /* 0x00006004000085a7 */ /* 0x000ee400080010ff */
[----:B---3--:R-:W-:Y:S05]  /*9090*/  @!P0 BRA `(.L_x_167) ;  /* 0xfffffffc00f08947 */ /* 0x008fea000383ffff */
[----:B------:R-:W-:Y:S05]  /*90a0*/  BRA `(.L_x_168) ;  /* 0xffffffb800d47947 */ /* 0x000fea000383ffff */
.L_x_82:
[----:B------:R-:W-:Y:S07]  /*90b0*/  MOV R0, UR21 ;  /* 0x0000001500007c02 */ /* 0x000fee0008000f00 */
.L_x_169:
[----:B--2---:R2:W3:Y:S02]  /*90c0*/  SYNCS.PHASECHK.TRANS64.TRYWAIT P0, [R0+URZ+0x68], R4 ;  /* 0x00006804000075a7 */ /* 0x0044e400080011ff */
[----:B---3--:R-:W-:Y:S05]  /*90d0*/  @!P0 NANOSLEEP.SYNCS 0x989680 ;  /* 0x009896800000895d */ /* 0x008fea0003900000 */
[----:B------:R-:W3:Y:S02]  /*90e0*/  @!P0 SYNCS.PHASECHK.TRANS64 P0, [R0+URZ+0x68], R4 ;  /* 0x00006804000085a7 */ /* 0x000ee400080010ff */
[----:B---3--:R-:W-:Y:S05]  /*90f0*/  @!P0 BRA `(.L_x_169) ;  /* 0xfffffffc00f08947 */ /* 0x008fea000383ffff */
[----:B------:R-:W-:Y:S05]  /*9100*/  BRA `(.L_x_170) ;  /* 0xffffffbc00107947 */ /* 0x000fea000383ffff */
.L_x_83:
[----:B------:R-:W-:Y:S07]  /*9110*/  MOV R0, UR21 ;  /* 0x0000001500007c02 */ /* 0x000fee0008000f00 */
.L_x_171:
[----:B--2---:R2:W3:Y:S02]  /*9120*/  SYNCS.PHASECHK.TRANS64.TRYWAIT P0, [R0+URZ+0x70], R4 ;  /* 0x00007004000075a7 */ /* 0x0044e400080011ff */
[----:B---3--:R-:W-:Y:S05]  /*9130*/  @!P0 NANOSLEEP.SYNCS 0x989680 ;  /* 0x009896800000895d */ /* 0x008fea0003900000 */
[----:B------:R-:W3:Y:S02]  /*9140*/  @!P0 SYNCS.PHASECHK.TRANS64 P0, [R0+URZ+0x70], R4 ;  /* 0x00007004000085a7 */ /* 0x000ee400080010ff */
[----:B---3--:R-:W-:Y:S05]  /*9150*/  @!P0 BRA `(.L_x_171) ;  /* 0xfffffffc00f08947 */ /* 0x008fea000383ffff */
[----:B------:R-:W-:Y:S05]  /*9160*/  BRA `(.L_x_172) ;  /* 0xffffffbc00587947 */ /* 0x000fea000383ffff */
.L_x_84:
[----:B------:R-:W-:Y:S07]  /*9170*/  MOV R0, UR21 ;  /* 0x0000001500007c02 */ /* 0x000fee0008000f00 */
.L_x_173:
[----:B--2---:R2:W3:Y:S02]  /*9180*/  SYNCS.PHASECHK.TRANS64.TRYWAIT P0, [R0+URZ+0x78], R4 ;  /* 0x00007804000075a7 */ /* 0x0044e400080011ff */
[----:B---3--:R-:W-:Y:S05]  /*9190*/  @!P0 NANOSLEEP.SYNCS 0x989680 ;  /* 0x009896800000895d */ /* 0x008fea0003900000 */
[----:B------:R-:W3:Y:S02]  /*91a0*/  @!P0 SYNCS.PHASECHK.TRANS64 P0, [R0+URZ+0x78], R4 ;  /* 0x00007804000085a7 */ /* 0x000ee400080010ff */
[----:B---3--:R-:W-:Y:S05]  /*91b0*/  @!P0 BRA `(.L_x_173) ;  /* 0xfffffffc00f08947 */ /* 0x008fea000383ffff */
[----:B------:R-:W-:Y:S05]  /*91c0*/  BRA `(.L_x_174) ;  /* 0xffffffbc00a47947 */ /* 0x000fea000383ffff */
.L_x_86:
[----:B------:R-:W-:-:S07]  /*91d0*/  MOV R0, UR21 ;  /* 0x0000001500007c02 */ /* 0x000fce0008000f00 */
.L_x_175:
[----:B---3--:R3:W4:Y:S02]  /*91e0*/  SYNCS.PHASECHK.TRANS64.TRYWAIT P0, [R0+URZ+0x60], R2 ;  /* 0x00006002000075a7 */ /* 0x00872400080011ff */
[----:B----4-:R-:W-:Y:S05]  /*91f0*/  @!P0 NANOSLEEP.SYNCS 0x989680 ;  /* 0x009896800000895d */ /* 0x010fea0003900000 */
[----:B------:R-:W4:Y:S02]  /*9200*/  @!P0 SYNCS.PHASECHK.TRANS64 P0, [R0+URZ+0x60], R2 ;  /* 0x00006002000085a7 */ /* 0x000f2400080010ff */
[----:B----4-:R-:W-:Y:S05]  /*9210*/  @!P0 BRA `(.L_x_175) ;  /* 0xfffffffc00f08947 */ /* 0x010fea000383ffff */
[----:B------:R-:W-:Y:S05]  /*9220*/  BRA `(.L_x_176) ;  /* 0xffffffc000187947 */ /* 0x000fea000383ffff */
.L_x_87:
[----:B---3--:R-:W-:-:S07]  /*9230*/  MOV R0, UR21 ;  /* 0x0000001500007c02 */ /* 0x008fce0008000f00 */
.L_x_177:
[----:B---3--:R3:W4:Y:S02]  /*9240*/  SYNCS.PHASECHK.TRANS64.TRYWAIT P0, [R0+URZ+0x68], R2 ;  /* 0x00006802000075a7 */ /* 0x00872400080011ff */
[----:B----4-:R-:W-:Y:S05]  /*9250*/  @!P0 NANOSLEEP.SYNCS 0x989680 ;  /* 0x009896800000895d */ /* 0x010fea0003900000 */
[----:B------:R-:W4:Y:S02]  /*9260*/  @!P0 SYNCS.PHASECHK.TRANS64 P0, [R0+URZ+0x68], R2 ;  /* 0x00006802000085a7 */ /* 0x000f2400080010ff */
[----:B----4-:R-:W-:Y:S05]  /*9270*/  @!P0 BRA `(.L_x_177) ;  /* 0xfffffffc00f08947 */ /* 0x010fea000383ffff */
[----:B------:R-:W-:Y:S05]  /*9280*/  BRA `(.L_x_178) ;  /* 0xffffffc000087947 */ /* 0x000fea000383ffff */
.L_x_88:
[----:B---3--:R-:W-:-:S07]  /*9290*/  MOV R0, UR21 ;  /* 0x0000001500007c02 */ /* 0x008fce0008000f00 */
.L_x_179:
[----:B---3--:R3:W4:Y:S02]  /*92a0*/  SYNCS.PHASECHK.TRANS64.TRYWAIT P0, [R0+URZ+0x70], R2 ;  /* 0x00007002000075a7 */ /* 0x00872400080011ff */
[----:B----4-:R-:W-:Y:S05]  /*92b0*/  @!P0 NANOSLEEP.SYNCS 0x989680 ;  /* 0x009896800000895d */ /* 0x010fea0003900000 */
[----:B------:R-:W4:Y:S02]  /*92c0*/  @!P0 SYNCS.PHASECHK.TRANS64 P0, [R0+URZ+0x70], R2 ;  /* 0x00007002000085a7 */ /* 0x000f2400080010ff */
[----:B----4-:R-:W-:Y:S05]  /*92d0*/  @!P0 BRA `(.L_x_179) ;  /* 0xfffffffc00f08947 */ /* 0x010fea000383ffff */
[----:B------:R-:W-:Y:S05]  /*92e0*/  BRA `(.L_x_180) ;  /* 0xffffffbc00f87947 */ /* 0x000fea000383ffff */
.L_x_90:
[----:B-1----:R1:W2:Y:S02]  /*92f0*/  SYNCS.PHASECHK.TRANS64.TRYWAIT P0, [R3+URZ+0x90], R0 ;  /* 0x00009000030075a7 */ /* 0x0022a400080011ff */
[----:B--2---:R-:W-:Y:S05]  /*9300*/  @!P0 NANOSLEEP.SYNCS 0x989680 ;  /* 0x009896800000895d */ /* 0x004fea0003900000 */
[----:B------:R-:W2:Y:S02]  /*9310*/  @!P0 SYNCS.PHASECHK.TRANS64 P0, [R3+URZ+0x90], R0 ;  /* 0x00009000030085a7 */ /* 0x000ea400080010ff */
[----:B--2---:R-:W-:Y:S05]  /*9320*/  @!P0 BRA `(.L_x_90) ;  /* 0xfffffffc00f08947 */ /* 0x004fea000383ffff */
[----:B------:R-:W-:Y:S05]  /*9330*/  BRA `(.L_x_181) ;  /* 0xffffffc000c87947 */ /* 0x000fea000383ffff */
.L_x_101:
[----:B-1----:R-:W-:Y:S04]  /*9340*/  MOV R0, UR44 ;  /* 0x0000002c00007c02 */ /* 0x002fe80008000f00 */
[----:B------:R1:W2:Y:S03]  /*9350*/  SYNCS.PHASECHK.TRANS64.TRYWAIT P1, [R0+URZ+0x40], R3 ;  /* 0x00004003000075a7 */ /* 0x0002a600080211ff */
[----:B--2---:R-:W-:Y:S05]  /*9360*/  @!P1 NANOSLEEP.SYNCS 0x989680 ;  /* 0x009896800000995d */ /* 0x004fea0003900000 */
[----:B------:R-:W2:Y:S02]  /*9370*/  @!P1 SYNCS.PHASECHK.TRANS64 P1, [R0+URZ+0x40], R3 ;  /* 0x00004003000095a7 */ /* 0x000ea400080210ff */
[----:B--2---:R-:W-:Y:S05]  /*9380*/  @!P1 BRA `(.L_x_101) ;  /* 0xfffffffc00ec9947 */ /* 0x004fea000383ffff */
[----:B------:R-:W-:Y:S05]  /*9390*/  BRA `(.L_x_100) ;  /* 0xffffffd000387947 */ /* 0x000fea000383ffff */
.L_x_103:
[----:B-1----:R1:W3:Y:S02]  /*93a0*/  SYNCS.PHASECHK.TRANS64.TRYWAIT P0, [R26+URZ+0xb0], R2 ;  /* 0x0000b0021a0075a7 */ /* 0x0022e400080011ff */
[----:B---3--:R-:W-:Y:S05]  /*93b0*/  @!P0 NANOSLEEP.SYNCS 0x989680 ;  /* 0x009896800000895d */ /* 0x008fea0003900000 */
[----:B------:R-:W3:Y:S02]  /*93c0*/  @!P0 SYNCS.PHASECHK.TRANS64 P0, [R26+URZ+0xb0], R2 ;  /* 0x0000b0021a0085a7 */ /* 0x000ee400080010ff */
[----:B---3--:R-:W-:Y:S05]  /*93d0*/  @!P0 BRA `(.L_x_103) ;  /* 0xfffffffc00f08947 */ /* 0x008fea000383ffff */
[----:B------:R-:W-:Y:S05]  /*93e0*/  BRA `(.L_x_102) ;  /* 0xffffffd0005c7947 */ /* 0x000fea000383ffff */
.L_x_112:
[----:B---3--:R3:W4:Y:S02]  /*93f0*/  SYNCS.PHASECHK.TRANS64.TRYWAIT P0, [R2+URZ+0x40], R0 ;  /* 0x00004000020075a7 */ /* 0x00872400080011ff */
[----:B----4-:R-:W-:Y:S05]  /*9400*/  @!P0 NANOSLEEP.SYNCS 0x989680 ;  /* 0x009896800000895d */ /* 0x010fea0003900000 */
[----:B------:R-:W4:Y:S02]  /*9410*/  @!P0 SYNCS.PHASECHK.TRANS64 P0, [R2+URZ+0x40], R0 ;  /* 0x00004000020085a7 */ /* 0x000f2400080010ff */
[----:B----4-:R-:W-:Y:S05]  /*9420*/  @!P0 BRA `(.L_x_112) ;  /* 0xfffffffc00f08947 */ /* 0x010fea000383ffff */
[----:B------:R-:W-:Y:S05]  /*9430*/  BRA `(.L_x_111) ;  /* 0xffffffd800487947 */ /* 0x000fea000383ffff */
.L_x_120:
[----:B---3--:R3:W4:Y:S02]  /*9440*/  SYNCS.PHASECHK.TRANS64.TRYWAIT P0, [R2+URZ+0x40], R4 ;  /* 0x00004004020075a7 */ /* 0x00872400080011ff */
[----:B----4-:R-:W-:Y:S05]  /*9450*/  @!P0 NANOSLEEP.SYNCS 0x989680 ;  /* 0x009896800000895d */ /* 0x010fea0003900000 */
[----:B------:R-:W4:Y:S02]  /*9460*/  @!P0 SYNCS.PHASECHK.TRANS64 P0, [R2+URZ+0x40], R4 ;  /* 0x00004004020085a7 */ /* 0x000f2400080010ff */
[----:B----4-:R-:W-:Y:S05]  /*9470*/  @!P0 BRA `(.L_x_120) ;  /* 0xfffffffc00f08947 */ /* 0x010fea000383ffff */
[----:B------:R-:W-:Y:S05]  /*9480*/  BRA `(.L_x_119) ;  /* 0xffffffe000587947 */ /* 0x000fea000383ffff */
.L_x_128:
[----:B---3--:R3:W4:Y:S02]  /*9490*/  SYNCS.PHASECHK.TRANS64.TRYWAIT P0, [R3+URZ+0x40], R0 ;  /* 0x00004000030075a7 */ /* 0x00872400080011ff */
[----:B----4-:R-:W-:Y:S05]  /*94a0*/  @!P0 NANOSLEEP.SYNCS 0x989680 ;  /* 0x009896800000895d */ /* 0x010fea0003900000 */
[----:B------:R-:W4:Y:S02]  /*94b0*/  @!P0 SYNCS.PHASECHK.TRANS64 P0, [R3+URZ+0x40], R0 ;  /* 0x00004000030085a7 */ /* 0x000f2400080010ff */
[----:B----4-:R-:W-:Y:S05]  /*94c0*/  @!P0 BRA `(.L_x_128) ;  /* 0xfffffffc00f08947 */ /* 0x010fea000383ffff */
[----:B------:R-:W-:Y:S05]  /*94d0*/  BRA `(.L_x_127) ;  /* 0xffffffe800687947 */ /* 0x000fea000383ffff */
        .weak           $__internal_0_$__cuda_sm10x_tcgen05_guardrail_trap_col_being_dealloced_not_returned_by_alloc
        .type           $__internal_0_$__cuda_sm10x_tcgen05_guardrail_trap_col_being_dealloced_not_returned_by_alloc,@function
        .size           $__internal_0_$__cuda_sm10x_tcgen05_guardrail_trap_col_being_dealloced_not_returned_by_alloc,($__internal_1_$__cuda_sm10x_tcgen05_guardrail_trap_phase_invalid_during_alloc - $__internal_0_$__cuda_sm10x_tcgen05_guardrail_trap_col_being_dealloced_not_returned_by_alloc)
$__internal_0_$__cuda_sm10x_tcgen05_guardrail_trap_col_being_dealloced_not_returned_by_alloc:
[----:B------:R-:W-:Y:S05]  /*94e0*/  BPT.TRAP 0x1 ;  /* 0x000000040000795c */ /* 0x000fea0000300000 */
[----:B------:R-:W-:-:S04]  /*94f0*/  HFMA2 R3, -RZ, RZ, 0, 0 ;  /* 0x00000000ff037431 */ /* 0x000fc800000001ff */
[----:B------:R-:W-:Y:S05]  /*9500*/  RET.REL.NODEC R2 `(_ZN7cutlass13device_kernelINS_4gemm6kernel13GemmUniversalIN4cute5tupleIJiiiiEEENS1_10collective13CollectiveMmaINS1_35MainloopSm100TmaUmmaWarpSpecializedILi4ELi2ELi4ENS5_IJNS4_1CILi2EEENSA_ILi1EEESC_EEEEENS5_IJNSA_ILi64EEENSA_ILi128EEESG_EEENS_6half_tENS5_IJlSC_lEEESI_SJ_NS4_8TiledMMAINS4_8MMA_AtomIJNS4_20SM100_MMA_F16BF16_SSISI_SI_fLi64ELi128ELNS4_4UMMA5MajorE0ELSO_0ELNSN_7ScaleInE0ELSP_0EEEEEENS4_6LayoutINS5_IJSC_SC_SC_EEENS5_IJNSA_ILi0EEESU_SU_EEEEENS5_IJNS4_10UnderscoreESX_SX_EEEEENS4_13SM90_TMA_LOADENS4_14ComposedLayoutINS4_7SwizzleILi3ELi4ELi3EEENS4_18smem_ptr_flag_bitsILi16EEENSS_INS5_IJNSA_ILi8EEESF_EEENS5_IJSF_SC_EEEEEEEvNS4_8identityENS4_23SM90_TMA_LOAD_MULTICASTES1A_vS1B_EENS_8epilogue10collective18CollectiveEpilogueINS1E_23Sm100TmaWarpSpecializedILi4ELi2ELi16ELb1ELb0EEEJSH_NS5_IJNSS_ISF_SC_EENSS_INSA_ILi32EEESC_EEEEESI_SJ_SI_SJ_NS1E_6fusion15FusionCallbacksIS1I_NS1N_17LinearCombinationISI_fSI_fLNS_15FloatRoundStyleE2EEESH_S1M_JEEENS4_5SM1004TMEM4LOAD26SM100_TMEM_LOAD_16dp256b4xES10_NS11_INS12_ILi2ELi4ELi3EEES15_NSS_INS5_IJS16_S1K_EEENS5_IJS1K_SC_EEEEEEENS4_17SM75_U32x4_LDSM_NENS4_14SM90_TMA_STOREES21_NS4_17SM90_U32x4_STSM_NENS4_39AutoVectorizingCopyWithAssumedAlignmentILi128EEEEEEvvEEEEvNT_6ParamsE) ;  /* 0xffffff6802bc7950 */ /* 0x000fea0003c3ffff */
        .weak           $__internal_1_$__cuda_sm10x_tcgen05_guardrail_trap_phase_invalid_during_alloc
        .type           $__internal_1_$__cuda_sm10x_tcgen05_guardrail_trap_phase_invalid_during_alloc,@function
        .size           $__internal_1_$__cuda_sm10x_tcgen05_guardrail_trap_phase_invalid_during_alloc,($__internal_2_$__cuda_sm10x_tcgen05_guardrail_trap_unallocated_columns_being_dealloced - $__internal_1_$__cuda_sm10x_tcgen05_guardrail_trap_phase_invalid_during_alloc)
$__internal_1_$__cuda_sm10x_tcgen05_guardrail_trap_phase_invalid_during_alloc:
[----:B------:R-:W-:Y:S05]  /*9510*/  BPT.TRAP 0x1 ;  /* 0x000000040000795c */ /* 0x000fea0000300000 */
[----:B------:R-:W-:-:S04]  /*9520*/  MOV R5, 0x0 ;  /* 0x0000000000057802 */ /* 0x000fc80000000f00 */
[----:B------:R-:W-:Y:S05]  /*9530*/  RET.REL.NODEC R4 `(_ZN7cutlass13device_kernelINS_4gemm6kernel13GemmUniversalIN4cute5tupleIJiiiiEEENS1_10collective13CollectiveMmaINS1_35MainloopSm100TmaUmmaWarpSpecializedILi4ELi2ELi4ENS5_IJNS4_1CILi2EEENSA_ILi1EEESC_EEEEENS5_IJNSA_ILi64EEENSA_ILi128EEESG_EEENS_6half_tENS5_IJlSC_lEEESI_SJ_NS4_8TiledMMAINS4_8MMA_AtomIJNS4_20SM100_MMA_F16BF16_SSISI_SI_fLi64ELi128ELNS4_4UMMA5MajorE0ELSO_0ELNSN_7ScaleInE0ELSP_0EEEEEENS4_6LayoutINS5_IJSC_SC_SC_EEENS5_IJNSA_ILi0EEESU_SU_EEEEENS5_IJNS4_10UnderscoreESX_SX_EEEEENS4_13SM90_TMA_LOADENS4_14ComposedLayoutINS4_7SwizzleILi3ELi4ELi3EEENS4_18smem_ptr_flag_bitsILi16EEENSS_INS5_IJNSA_ILi8EEESF_EEENS5_IJSF_SC_EEEEEEEvNS4_8identityENS4_23SM90_TMA_LOAD_MULTICASTES1A_vS1B_EENS_8epilogue10collective18CollectiveEpilogueINS1E_23Sm100TmaWarpSpecializedILi4ELi2ELi16ELb1ELb0EEEJSH_NS5_IJNSS_ISF_SC_EENSS_INSA_ILi32EEESC_EEEEESI_SJ_SI_SJ_NS1E_6fusion15FusionCallbacksIS1I_NS1N_17LinearCombinationISI_fSI_fLNS_15FloatRoundStyleE2EEESH_S1M_JEEENS4_5SM1004TMEM4LOAD26SM100_TMEM_LOAD_16dp256b4xES10_NS11_INS12_ILi2ELi4ELi3EEES15_NSS_INS5_IJS16_S1K_EEENS5_IJS1K_SC_EEEEEEENS4_17SM75_U32x4_LDSM_NENS4_14SM90_TMA_STOREES21_NS4_17SM90_U32x4_STSM_NENS4_39AutoVectorizingCopyWithAssumedAlignmentILi128EEEEEEvvEEEEvNT_6ParamsE) ;  /* 0xffffff6804b07950 */ /* 0x000fea0003c3ffff */
        .weak           $__internal_2_$__cuda_sm10x_tcgen05_guardrail_trap_unallocated_columns_being_dealloced
        .type           $__internal_2_$__cuda_sm10x_tcgen05_guardrail_trap_unallocated_columns_being_dealloced,@function
        .size           $__internal_2_$__cuda_sm10x_tcgen05_guardrail_trap_unallocated_columns_being_dealloced,(.L_x_183 - $__internal_2_$__cuda_sm10x_tcgen05_guardrail_trap_unallocated_columns_being_dealloced)
$__internal_2_$__cuda_sm10x_tcgen05_guardrail_trap_unallocated_columns_being_dealloced:
[----:B------:R-:W-:Y:S05]  /*9540*/  BPT.TRAP 0x1 ;  /* 0x000000040000795c */ /* 0x000fea0000300000 */
[----:B------:R-:W-:-:S04]  /*9550*/  HFMA2 R3, -RZ, RZ, 0, 0 ;  /* 0x00000000ff037431 */ /* 0x000fc800000001ff */
[----:B------:R-:W-:Y:S05]  /*9560*/  RET.REL.NODEC R2 `(_ZN7cutlass13device_kernelINS_4gemm6kernel13GemmUniversalIN4cute5tupleIJiiiiEEENS1_10collective13CollectiveMmaINS1_35MainloopSm100TmaUmmaWarpSpecializedILi4ELi2ELi4ENS5_IJNS4_1CILi2EEENSA_ILi1EEESC_EEEEENS5_IJNSA_ILi64EEENSA_ILi128EEESG_EEENS_6half_tENS5_IJlSC_lEEESI_SJ_NS4_8TiledMMAINS4_8MMA_AtomIJNS4_20SM100_MMA_F16BF16_SSISI_SI_fLi64ELi128ELNS4_4UMMA5MajorE0ELSO_0ELNSN_7ScaleInE0ELSP_0EEEEEENS4_6LayoutINS5_IJSC_SC_SC_EEENS5_IJNSA_ILi0EEESU_SU_EEEEENS5_IJNS4_10UnderscoreESX_SX_EEEEENS4_13SM90_TMA_LOADENS4_14ComposedLayoutINS4_7SwizzleILi3ELi4ELi3EEENS4_18smem_ptr_flag_bitsILi16EEENSS_INS5_IJNSA_ILi8EEESF_EEENS5_IJSF_SC_EEEEEEEvNS4_8identityENS4_23SM90_TMA_LOAD_MULTICASTES1A_vS1B_EENS_8epilogue10collective18CollectiveEpilogueINS1E_23Sm100TmaWarpSpecializedILi4ELi2ELi16ELb1ELb0EEEJSH_NS5_IJNSS_ISF_SC_EENSS_INSA_ILi32EEESC_EEEEESI_SJ_SI_SJ_NS1E_6fusion15FusionCallbacksIS1I_NS1N_17LinearCombinationISI_fSI_fLNS_15FloatRoundStyleE2EEESH_S1M_JEEENS4_5SM1004TMEM4LOAD26SM100_TMEM_LOAD_16dp256b4xES10_NS11_INS12_ILi2ELi4ELi3EEES15_NSS_INS5_IJS16_S1K_EEENS5_IJS1K_SC_EEEEEEENS4_17SM75_U32x4_LDSM_NENS4_14SM90_TMA_STOREES21_NS4_17SM90_U32x4_STSM_NENS4_39AutoVectorizingCopyWithAssumedAlignmentILi128EEEEEEvvEEEEvNT_6ParamsE) ;  /* 0xffffff6802a47950 */ /* 0x000fea0003c3ffff */
.L_x_182:
[----:B------:R-:W-:-:S00]  /*9570*/  BRA `(.L_x_182) ;  /* 0xfffffffc00fc7947 */ /* 0x000fc0000383ffff */
[----:B------:R-:W-:-:S00]  /*9580*/  NOP ;  /* 0x0000000000007918 */ /* 0x000fc00000000000 */
[----:B------:R-:W-:-:S00]  /*9590*/  NOP ;  /* 0x0000000000007918 */ /* 0x000fc00000000000 */
[----:B------:R-:W-:-:S00]  /*95a0*/  NOP ;  /* 0x0000000000007918 */ /* 0x000fc00000000000 */
[----:B------:R-:W-:-:S00]  /*95b0*/  NOP ;  /* 0x0000000000007918 */ /* 0x000fc00000000000 */
[----:B------:R-:W-:-:S00]  /*95c0*/  NOP ;  /* 0x0000000000007918 */ /* 0x000fc00000000000 */
[----:B------:R-:W-:-:S00]  /*95d0*/  NOP ;  /* 0x0000000000007918 */ /* 0x000fc00000000000 */
[----:B------:R-:W-:-:S00]  /*95e0*/  NOP ;  /* 0x0000000000007918 */ /* 0x000fc00000000000 */
[----:B------:R-:W-:-:S00]  /*95f0*/  NOP ;  /* 0x0000000000007918 */ /* 0x000fc00000000000 */
.L_x_183:


//--------------------- .nv.global.init           --------------------------
	.section	.nv.global.init,"aw",@progbits
.nv.global.init:
	.type		$str$27,@object
	.size		$str$27,($str$28 - $str$27)
$str$27:
        /*0000*/ 	.byte	0x28, 0x61, 0x64, 0x64, 0x72, 0x65, 0x73, 0x73, 0x20, 0x26, 0x20, 0x6d, 0x61, 0x73, 0x6b, 0x29
        /*0010*/ 	.byte	0x20, 0x3d, 0x3d, 0x20, 0x30, 0x00
	.type		$str$28,@object
	.size		$str$28,($str$26 - $str$28)
$str$28:
        /*0016*/ 	.byte	0x2f, 0x74, 0x6d, 0x70, 0x2f, 0x63, 0x75, 0x74, 0x6c, 0x61, 0x73, 0x73, 0x5f, 0x73, 0x77, 0x65
        /*0026*/ 	.byte	0x65, 0x70, 0x5f, 0x73, 0x72, 0x63, 0x2f, 0x69, 0x6e, 0x63, 0x6c, 0x75, 0x64, 0x65, 0x2f, 0x63
        /*0036*/ 	.byte	0x75, 0x74, 0x65, 0x2f, 0x70, 0x6f, 0x69, 0x6e, 0x74, 0x65, 0x72, 0x5f, 0x66, 0x6c, 0x61, 0x67
        /*0046*/ 	.byte	0x67, 0x65, 0x64, 0x2e, 0x68, 0x70, 0x70, 0x00
	.type		$str$26,@object
	.size		$str$26,($str$25 - $str$26)
$str$26:
        /*004e*/ 	.byte	0x2f, 0x74, 0x6d, 0x70, 0x2f, 0x63, 0x75, 0x74, 0x6c, 0x61, 0x73, 0x73, 0x5f, 0x73, 0x77, 0x65
        /*005e*/ 	.byte	0x65, 0x70, 0x5f, 0x73, 0x72, 0x63, 0x2f, 0x69, 0x6e, 0x63, 0x6c, 0x75, 0x64, 0x65, 0x2f, 0x63
        /*006e*/ 	.byte	0x75, 0x74, 0x65, 0x2f, 0x61, 0x74, 0x6f, 0x6d, 0x2f, 0x63, 0x6f, 0x70, 0x79, 0x5f, 0x74, 0x72
        /*007e*/ 	.byte	0x61, 0x69, 0x74, 0x73, 0x5f, 0x73, 0x6d, 0x31, 0x30, 0x30, 0x2e, 0x68, 0x70, 0x70, 0x00
	.type		$str$25,@object
	.size		$str$25,(__unnamed_1 - $str$25)
$str$25:
        /*008d*/ 	.byte	0x28, 0x28, 0x75, 0x69, 0x6e, 0x74, 0x33, 0x32, 0x5f, 0x74, 0x28, 0x74, 0x68, 0x72, 0x65, 0x61
        /*009d*/ 	.byte	0x64, 0x49, 0x64, 0x78, 0x2e, 0x78, 0x29, 0x20, 0x2f, 0x20, 0x33, 0x32, 0x29, 0x20, 0x25, 0x20
        /*00ad*/ 	.byte	0x34, 0x29, 0x20, 0x3d, 0x3d, 0x20, 0x28, 0x28, 0x28, 0x74, 0x6d, 0x65, 0x6d, 0x5f, 0x61, 0x64
        /*00bd*/ 	.byte	0x64, 0x72, 0x20, 0x3e, 0x3e, 0x20, 0x31, 0x36, 0x29, 0x20, 0x2f, 0x20, 0x33, 0x32, 0x29, 0x20
        /*00cd*/ 	.byte	0x25, 0x20, 0x34, 0x29, 0x00
	.type		__unnamed_1,@object
	.size		__unnamed_1,(__unnamed_2 - __unnamed_1)
__unnamed_1:
        /*00d2*/ 	.byte	0x61, 0x75, 0x74, 0x6f, 0x20, 0x63, 0x75, 0x74, 0x65, 0x3a, 0x3a, 0x61, 0x73, 0x5f, 0x70, 0x6f
        /* <DEDUP_REMOVED lines=24> */
        /*0262*/ 	.byte	0x3e, 0x3e, 0x3e, 0x5d, 0x00
	.type		__unnamed_2,@object
	.size		__unnamed_2,(.L_2 - __unnamed_2)
__unnamed_2:
        /* <DEDUP_REMOVED lines=46> */
.L_2:


//--------------------- .nv.shared._ZN7cutlass13device_kernelINS_4gemm6kernel13GemmUniversalIN4cute5tupleIJiiiiEEENS1_10collective13CollectiveMmaINS1_35MainloopSm100TmaUmmaWarpSpecializedILi4ELi2ELi4ENS5_IJNS4_1CILi2EEENSA_ILi1EEESC_EEEEENS5_IJNSA_ILi64EEENSA_ILi128EEESG_EEENS_6half_tENS5_IJlSC_lEEESI_SJ_NS4_8TiledMMAINS4_8MMA_AtomIJNS4_20SM100_MMA_F16BF16_SSISI_SI_fLi64ELi128ELNS4_4UMMA5MajorE0ELSO_0ELNSN_7ScaleInE0ELSP_0EEEEEENS4_6LayoutINS5_IJSC_SC_SC_EEENS5_IJNSA_ILi0EEESU_SU_EEEEENS5_IJNS4_10UnderscoreESX_SX_EEEEENS4_13SM90_TMA_LOADENS4_14ComposedLayoutINS4_7SwizzleILi3ELi4ELi3EEENS4_18smem_ptr_flag_bitsILi16EEENSS_INS5_IJNSA_ILi8EEESF_EEENS5_IJSF_SC_EEEEEEEvNS4_8identityENS4_23SM90_TMA_LOAD_MULTICASTES1A_vS1B_EENS_8epilogue10collective18CollectiveEpilogueINS1E_23Sm100TmaWarpSpecializedILi4ELi2ELi16ELb1ELb0EEEJSH_NS5_IJNSS_ISF_SC_EENSS_INSA_ILi32EEESC_EEEEESI_SJ_SI_SJ_NS1E_6fusion15FusionCallbacksIS1I_NS1N_17LinearCombinationISI_fSI_fLNS_15FloatRoundStyleE2EEESH_S1M_JEEENS4_5SM1004TMEM4LOAD26SM100_TMEM_LOAD_16dp256b4xES10_NS11_INS12_ILi2ELi4ELi3EEES15_NSS_INS5_IJS16_S1K_EEENS5_IJS1K_SC_EEEEEEENS4_17SM75_U32x4_LDSM_NENS4_14SM90_TMA_STOREES21_NS4_17SM90_U32x4_STSM_NENS4_39AutoVectorizingCopyWithAssumedAlignmentILi128EEEEEEvvEEEEvNT_6ParamsE --------------------------
	.section	.nv.shared._ZN7cutlass13device_kernelINS_4gemm6kernel13GemmUniversalIN4cute5tupleIJiiiiEEENS1_10collective13CollectiveMmaINS1_35MainloopSm100TmaUmmaWarpSpecializedILi4ELi2ELi4ENS5_IJNS4_1CILi2EEENSA_ILi1EEESC_EEEEENS5_IJNSA_ILi64EEENSA_ILi128EEESG_EEENS_6half_tENS5_IJlSC_lEEESI_SJ_NS4_8TiledMMAINS4_8MMA_AtomIJNS4_20SM100_MMA_F16BF16_SSISI_SI_fLi64ELi128ELNS4_4UMMA5MajorE0ELSO_0ELNSN_7ScaleInE0ELSP_0EEEEEENS4_6LayoutINS5_IJSC_SC_SC_EEENS5_IJNSA_ILi0EEESU_SU_EEEEENS5_IJNS4_10UnderscoreESX_SX_EEEEENS4_13SM90_TMA_LOADENS4_14ComposedLayoutINS4_7SwizzleILi3ELi4ELi3EEENS4_18smem_ptr_flag_bitsILi16EEENSS_INS5_IJNSA_ILi8EEESF_EEENS5_IJSF_SC_EEEEEEEvNS4_8identityENS4_23SM90_TMA_LOAD_MULTICASTES1A_vS1B_EENS_8epilogue10collective18CollectiveEpilogueINS1E_23Sm100TmaWarpSpecializedILi4ELi2ELi16ELb1ELb0EEEJSH_NS5_IJNSS_ISF_SC_EENSS_INSA_ILi32EEESC_EEEEESI_SJ_SI_SJ_NS1E_6fusion15FusionCallbacksIS1I_NS1N_17LinearCombinationISI_fSI_fLNS_15FloatRoundStyleE2EEESH_S1M_JEEENS4_5SM1004TMEM4LOAD26SM100_TMEM_LOAD_16dp256b4xES10_NS11_INS12_ILi2ELi4ELi3EEES15_NSS_INS5_IJS16_S1K_EEENS5_IJS1K_SC_EEEEEEENS4_17SM75_U32x4_LDSM_NENS4_14SM90_TMA_STOREES21_NS4_17SM90_U32x4_STSM_NENS4_39AutoVectorizingCopyWithAssumedAlignmentILi128EEEEEEvvEEEEvNT_6ParamsE,"aw",@nobits
	.sectionflags	@""
	.align	16
	.zero		1024


//--------------------- .nv.shared.reserved.0     --------------------------
	.section	.nv.shared.reserved.0,"aw",@nobits
	.weak		__nv_reservedSMEM_offset_0_alias
	.size		__nv_reservedSMEM_offset_0_alias, 0, 64
	.other		__nv_reservedSMEM_offset_0_alias,@"STO_CUDA_RESERVED_SHARED STV_DEFAULT"
__nv_reservedSMEM_offset_0_alias:
	.zero		0
.nv.shared.reserved.0:
	.zero		64
	.weak		__nv_reservedSMEM_tcgen05_partition
	.type		__nv_reservedSMEM_tcgen05_partition,@object
	.size		__nv_reservedSMEM_tcgen05_partition,(.L_0 - __nv_reservedSMEM_tcgen05_partition)
__nv_reservedSMEM_tcgen05_partition:
	.zero		32
.L_0:


//--------------------- .nv.global                --------------------------
	.section	.nv.global,"aw",@nobits
.nv.global:
	.type		_ZN39_INTERNAL_f2949ce9_4_k_cu_8ef4313c_74324cute1_E,@object
	.size		_ZN39_INTERNAL_f2949ce9_4_k_cu_8ef4313c_74324cute1_E,(_ZN39_INTERNAL_f2949ce9_4_k_cu_8ef4313c_74324cuda3std3__45__cpo6cbeginE - _ZN39_INTERNAL_f2949ce9_4_k_cu_8ef4313c_74324cute1_E)
_ZN39_INTERNAL_f2949ce9_4_k_cu_8ef4313c_74324cute1_E:
	.zero		1
	.type		_ZN39_INTERNAL_f2949ce9_4_k_cu_8ef4313c_74324cuda3std3__45__cpo6cbeginE,@object
	.size		_ZN39_INTERNAL_f2949ce9_4_k_cu_8ef4313c_74324cuda3std3__45__cpo6cbeginE,(_ZN39_INTERNAL_f2949ce9_4_k_cu_8ef4313c_74324cuda3std3__48in_placeE - _ZN39_INTERNAL_f2949ce9_4_k_cu_8ef4313c_74324cuda3std3__45__cpo6cbeginE)
_ZN39_INTERNAL_f2949ce9_4_k_cu_8ef4313c_74324cuda3std3__45__cpo6cbeginE:
	.zero		1
	.type		_ZN39_INTERNAL_f2949ce9_4_k_cu_8ef4313c_74324cuda3std3__48in_placeE,@object
	.size		_ZN39_INTERNAL_f2949ce9_4_k_cu_8ef4313c_74324cuda3std3__48in_placeE,(_ZN39_INTERNAL_f2949ce9_4_k_cu_8ef4313c_74324cuda3std6ranges3__45__cpo9iter_moveE - _ZN39_INTERNAL_f2949ce9_4_k_cu_8ef4313c_74324cuda3std3__48in_placeE)
_ZN39_INTERNAL_f2949ce9_4_k_cu_8ef4313c_74324cuda3std3__48in_placeE:
	.zero		1
	.type		_ZN39_INTERNAL_f2949ce9_4_k_cu_8ef4313c_74324cuda3std6ranges3__45__cpo9iter_moveE,@object
	.size		_ZN39_INTERNAL_f2949ce9_4_k_cu_8ef4313c_74324cuda3std6ranges3__45__cpo9iter_moveE,(_ZN39_INTERNAL_f2949ce9_4_k_cu_8ef4313c_74324cuda3std3__45__cpo5beginE - _ZN39_INTERNAL_f2949ce9_4_k_cu_8ef4313c_74324cuda3std6ranges3__45__cpo9iter_moveE)
_ZN39_INTERNAL_f2949ce9_4_k_cu_8ef4313c_74324cuda3std6ranges3__45__cpo9iter_moveE:
	.zero		1
	.type		_ZN39_INTERNAL_f2949ce9_4_k_cu_8ef4313c_74324cuda3std3__45__cpo5beginE,@object
	.size		_ZN39_INTERNAL_f2949ce9_4_k_cu_8ef4313c_74324cuda3std3__45__cpo5beginE,(_ZN39_INTERNAL_f2949ce9_4_k_cu_8ef4313c_74324cuda3std3__441_GLOBAL__N__f2949ce9_4_k_cu_8ef4313c_74326ignoreE - _ZN39_INTERNAL_f2949ce9_4_k_cu_8ef4313c_74324cuda3std3__45__cpo5beginE)
_ZN39_INTERNAL_f2949ce9_4_k_cu_8ef4313c_74324cuda3std3__45__cpo5beginE:
	.zero		1
	.type		_ZN39_INTERNAL_f2949ce9_4_k_cu_8ef4313c_74324cuda3std3__441_GLOBAL__N__f2949ce9_4_k_cu_8ef4313c_74326ignoreE,@object
	.size		_ZN39_INTERNAL_f2949ce9_4_k_cu_8ef4313c_74324cuda3std3__441_GLOBAL__N__f2949ce9_4_k_cu_8ef4313c_74326ignoreE,(_ZN39_INTERNAL_f2949ce9_4_k_cu_8ef4313c_74324cute7productE - _ZN39_INTERNAL_f2949ce9_4_k_cu_8ef4313c_74324cuda3std3__441_GLOBAL__N__f2949ce9_4_k_cu_8ef4313c_74326ignoreE)
_ZN39_INTERNAL_f2949ce9_4_k_cu_8ef4313c_74324cuda3std3__441_GLOBAL__N__f2949ce9_4_k_cu_8ef4313c_74326ignoreE:
	.zero		1
	.type		_ZN39_INTERNAL_f2949ce9_4_k_cu_8ef4313c_74324cute7productE,@object
	.size		_ZN39_INTERNAL_f2949ce9_4_k_cu_8ef4313c_74324cute7productE,(_ZN39_INTERNAL_f2949ce9_4_k_cu_8ef4313c_74324cuda3std3__45__cpo3endE - _ZN39_INTERNAL_f2949ce9_4_k_cu_8ef4313c_74324cute7productE)
_ZN39_INTERNAL_f2949ce9_4_k_cu_8ef4313c_74324cute7productE:
	.zero		1
	.type		_ZN39_INTERNAL_f2949ce9_4_k_cu_8ef4313c_74324cuda3std3__45__cpo3endE,@object
	.size		_ZN39_INTERNAL_f2949ce9_4_k_cu_8ef4313c_74324cuda3std3__45__cpo3endE,(_ZN39_INTERNAL_f2949ce9_4_k_cu_8ef4313c_74324cuda3std3__419piecewise_constructE - _ZN39_INTERNAL_f2949ce9_4_k_cu_8ef4313c_74324cuda3std3__45__cpo3endE)
_ZN39_INTERNAL_f2949ce9_4_k_cu_8ef4313c_74324cuda3std3__45__cpo3endE:
	.zero		1
	.type		_ZN39_INTERNAL_f2949ce9_4_k_cu_8ef4313c_74324cuda3std3__419piecewise_constructE,@object
	.size		_ZN39_INTERNAL_f2949ce9_4_k_cu_8ef4313c_74324cuda3std3__419piecewise_constructE,(_ZN39_INTERNAL_f2949ce9_4_k_cu_8ef4313c_74324cuda3std3__45__cpo4cendE - _ZN39_INTERNAL_f2949ce9_4_k_cu_8ef4313c_74324cuda3std3__419piecewise_constructE)
_ZN39_INTERNAL_f2949ce9_4_k_cu_8ef4313c_74324cuda3std3__419piecewise_constructE:
	.zero		1
	.type		_ZN39_INTERNAL_f2949ce9_4_k_cu_8ef4313c_74324cuda3std3__45__cpo4cendE,@object
	.size		_ZN39_INTERNAL_f2949ce9_4_k_cu_8ef4313c_74324cuda3std3__45__cpo4cendE,(_ZN39_INTERNAL_f2949ce9_4_k_cu_8ef4313c_74324cuda3std6ranges3__45__cpo4swapE - _ZN39_INTERNAL_f2949ce9_4_k_cu_8ef4313c_74324cuda3std3__45__cpo4cendE)
_ZN39_INTERNAL_f2949ce9_4_k_cu_8ef4313c_74324cuda3std3__45__cpo4cendE:
	.zero		1
	.type		_ZN39_INTERNAL_f2949ce9_4_k_cu_8ef4313c_74324cuda3std6ranges3__45__cpo4swapE,@object
	.size		_ZN39_INTERNAL_f2949ce9_4_k_cu_8ef4313c_74324cuda3std6ranges3__45__cpo4swapE,(.L_10 - _ZN39_INTERNAL_f2949ce9_4_k_cu_8ef4313c_74324cuda3std6ranges3__45__cpo4swapE)
_ZN39_INTERNAL_f2949ce9_4_k_cu_8ef4313c_74324cuda3std6ranges3__45__cpo4swapE:
	.zero		1
.L_10:


//--------------------- .nv.constant0._ZN7cutlass13device_kernelINS_4gemm6kernel13GemmUniversalIN4cute5tupleIJiiiiEEENS1_10collective13CollectiveMmaINS1_35MainloopSm100TmaUmmaWarpSpecializedILi4ELi2ELi4ENS5_IJNS4_1CILi2EEENSA_ILi1EEESC_EEEEENS5_IJNSA_ILi64EEENSA_ILi128EEESG_EEENS_6half_tENS5_IJlSC_lEEESI_SJ_NS4_8TiledMMAINS4_8MMA_AtomIJNS4_20SM100_MMA_F16BF16_SSISI_SI_fLi64ELi128ELNS4_4UMMA5MajorE0ELSO_0ELNSN_7ScaleInE0ELSP_0EEEEEENS4_6LayoutINS5_IJSC_SC_SC_EEENS5_IJNSA_ILi0EEESU_SU_EEEEENS5_IJNS4_10UnderscoreESX_SX_EEEEENS4_13SM90_TMA_LOADENS4_14ComposedLayoutINS4_7SwizzleILi3ELi4ELi3EEENS4_18smem_ptr_flag_bitsILi16EEENSS_INS5_IJNSA_ILi8EEESF_EEENS5_IJSF_SC_EEEEEEEvNS4_8identityENS4_23SM90_TMA_LOAD_MULTICASTES1A_vS1B_EENS_8epilogue10collective18CollectiveEpilogueINS1E_23Sm100TmaWarpSpecializedILi4ELi2ELi16ELb1ELb0EEEJSH_NS5_IJNSS_ISF_SC_EENSS_INSA_ILi32EEESC_EEEEESI_SJ_SI_SJ_NS1E_6fusion15FusionCallbacksIS1I_NS1N_17LinearCombinationISI_fSI_fLNS_15FloatRoundStyleE2EEESH_S1M_JEEENS4_5SM1004TMEM4LOAD26SM100_TMEM_LOAD_16dp256b4xES10_NS11_INS12_ILi2ELi4ELi3EEES15_NSS_INS5_IJS16_S1K_EEENS5_IJS1K_SC_EEEEEEENS4_17SM75_U32x4_LDSM_NENS4_14SM90_TMA_STOREES21_NS4_17SM90_U32x4_STSM_NENS4_39AutoVectorizingCopyWithAssumedAlignmentILi128EEEEEEvvEEEEvNT_6ParamsE --------------------------
	.section	.nv.constant0._ZN7cutlass13device_kernelINS_4gemm6kernel13GemmUniversalIN4cute5tupleIJiiiiEEENS1_10collective13CollectiveMmaINS1_35MainloopSm100TmaUmmaWarpSpecializedILi4ELi2ELi4ENS5_IJNS4_1CILi2EEENSA_ILi1EEESC_EEEEENS5_IJNSA_ILi64EEENSA_ILi128EEESG_EEENS_6half_tENS5_IJlSC_lEEESI_SJ_NS4_8TiledMMAINS4_8MMA_AtomIJNS4_20SM100_MMA_F16BF16_SSISI_SI_fLi64ELi128ELNS4_4UMMA5MajorE0ELSO_0ELNSN_7ScaleInE0ELSP_0EEEEEENS4_6LayoutINS5_IJSC_SC_SC_EEENS5_IJNSA_ILi0EEESU_SU_EEEEENS5_IJNS4_10UnderscoreESX_SX_EEEEENS4_13SM90_TMA_LOADENS4_14ComposedLayoutINS4_7SwizzleILi3ELi4ELi3EEENS4_18smem_ptr_flag_bitsILi16EEENSS_INS5_IJNSA_ILi8EEESF_EEENS5_IJSF_SC_EEEEEEEvNS4_8identityENS4_23SM90_TMA_LOAD_MULTICASTES1A_vS1B_EENS_8epilogue10collective18CollectiveEpilogueINS1E_23Sm100TmaWarpSpecializedILi4ELi2ELi16ELb1ELb0EEEJSH_NS5_IJNSS_ISF_SC_EENSS_INSA_ILi32EEESC_EEEEESI_SJ_SI_SJ_NS1E_6fusion15FusionCallbacksIS1I_NS1N_17LinearCombinationISI_fSI_fLNS_15FloatRoundStyleE2EEESH_S1M_JEEENS4_5SM1004TMEM4LOAD26SM100_TMEM_LOAD_16dp256b4xES10_NS11_INS12_ILi2ELi4ELi3EEES15_NSS_INS5_IJS16_S1K_EEENS5_IJS1K_SC_EEEEEEENS4_17SM75_U32x4_LDSM_NENS4_14SM90_TMA_STOREES21_NS4_17SM90_U32x4_STSM_NENS4_39AutoVectorizingCopyWithAssumedAlignmentILi128EEEEEEvvEEEEvNT_6ParamsE,"a",@progbits
	.sectionflags	@""
	.align	4
.nv.constant0._ZN7cutlass13device_kernelINS_4gemm6kernel13GemmUniversalIN4cute5tupleIJiiiiEEENS1_10collective13CollectiveMmaINS1_35MainloopSm100TmaUmmaWarpSpecializedILi4ELi2ELi4ENS5_IJNS4_1CILi2EEENSA_ILi1EEESC_EEEEENS5_IJNSA_ILi64EEENSA_ILi128EEESG_EEENS_6half_tENS5_IJlSC_lEEESI_SJ_NS4_8TiledMMAINS4_8MMA_AtomIJNS4_20SM100_MMA_F16BF16_SSISI_SI_fLi64ELi128ELNS4_4UMMA5MajorE0ELSO_0ELNSN_7ScaleInE0ELSP_0EEEEEENS4_6LayoutINS5_IJSC_SC_SC_EEENS5_IJNSA_ILi0EEESU_SU_EEEEENS5_IJNS4_10UnderscoreESX_SX_EEEEENS4_13SM90_TMA_LOADENS4_14ComposedLayoutINS4_7SwizzleILi3ELi4ELi3EEENS4_18smem_ptr_flag_bitsILi16EEENSS_INS5_IJNSA_ILi8EEESF_EEENS5_IJSF_SC_EEEEEEEvNS4_8identityENS4_23SM90_TMA_LOAD_MULTICASTES1A_vS1B_EENS_8epilogue10collective18CollectiveEpilogueINS1E_23Sm100TmaWarpSpecializedILi4ELi2ELi16ELb1ELb0EEEJSH_NS5_IJNSS_ISF_SC_EENSS_INSA_ILi32EEESC_EEEEESI_SJ_SI_SJ_NS1E_6fusion15FusionCallbacksIS1I_NS1N_17LinearCombinationISI_fSI_fLNS_15FloatRoundStyleE2EEESH_S1M_JEEENS4_5SM1004TMEM4LOAD26SM100_TMEM_LOAD_16dp256b4xES10_NS11_INS12_ILi2ELi4ELi3EEES15_NSS_INS5_IJS16_S1K_EEENS5_IJS1K_SC_EEEEEEENS4_17SM75_U32x4_LDSM_NENS4_14SM90_TMA_STOREES21_NS4_17SM90_U32x4_STSM_NENS4_39AutoVectorizingCopyWithAssumedAlignmentILi128EEEEEEvvEEEEvNT_6ParamsE:
	.zero		2944


//--------------------- SYMBOLS --------------------------

	.type		.nv.reservedSmem.offset0,@object
	.size		.nv.reservedSmem.offset0,0x4
	.type		.nv.reservedSmem.cap,@object
	.size		.nv.reservedSmem.cap,0x4
	.type		__assertfail,@function
